//
// Generated by NVIDIA NVVM Compiler
//
// Compiler Build ID: CL-36424714
// Cuda compilation tools, release 13.0, V13.0.88
// Based on NVVM 20.0.0
//

.version 9.0
.target sm_100
.address_size 64

	// .globl	_Z13kernel_render4vec3S_iifP6uchar4P4trigiS_S_
.func  (.param .align 16 .b8 func_retval0[16]) __internal_trig_reduction_slowpathd
(
	.param .b64 __internal_trig_reduction_slowpathd_param_0
)
;
.global .align 8 .b8 __cudart_i2opi_d[144] = {8, 93, 141, 31, 177, 95, 251, 107, 234, 146, 82, 138, 247, 57, 7, 61, 123, 241, 229, 235, 199, 186, 39, 117, 45, 234, 95, 158, 102, 63, 70, 79, 183, 9, 203, 39, 207, 126, 54, 109, 31, 109, 10, 90, 139, 17, 47, 239, 15, 152, 5, 222, 255, 151, 248, 31, 59, 40, 249, 189, 139, 95, 132, 156, 244, 57, 83, 131, 57, 214, 145, 57, 65, 126, 95, 180, 38, 112, 156, 233, 132, 68, 187, 46, 245, 53, 130, 232, 62, 167, 41, 177, 28, 235, 29, 254, 28, 146, 209, 9, 234, 46, 73, 6, 224, 210, 77, 66, 58, 110, 36, 183, 97, 197, 187, 222, 171, 99, 81, 254, 65, 144, 67, 60, 153, 149, 98, 219, 192, 221, 52, 245, 209, 87, 39, 252, 41, 21, 68, 78, 110, 131, 249, 162};

.visible .entry _Z13kernel_render4vec3S_iifP6uchar4P4trigiS_S_(
	.param .align 4 .b8 _Z13kernel_render4vec3S_iifP6uchar4P4trigiS_S__param_0[12],
	.param .align 4 .b8 _Z13kernel_render4vec3S_iifP6uchar4P4trigiS_S__param_1[12],
	.param .u32 _Z13kernel_render4vec3S_iifP6uchar4P4trigiS_S__param_2,
	.param .u32 _Z13kernel_render4vec3S_iifP6uchar4P4trigiS_S__param_3,
	.param .f32 _Z13kernel_render4vec3S_iifP6uchar4P4trigiS_S__param_4,
	.param .u64 .ptr .align 1 _Z13kernel_render4vec3S_iifP6uchar4P4trigiS_S__param_5,
	.param .u64 .ptr .align 1 _Z13kernel_render4vec3S_iifP6uchar4P4trigiS_S__param_6,
	.param .u32 _Z13kernel_render4vec3S_iifP6uchar4P4trigiS_S__param_7,
	.param .align 4 .b8 _Z13kernel_render4vec3S_iifP6uchar4P4trigiS_S__param_8[12],
	.param .align 4 .b8 _Z13kernel_render4vec3S_iifP6uchar4P4trigiS_S__param_9[12]
)
{
	.reg .pred 	%p<40>;
	.reg .b16 	%rs<18>;
	.reg .b32 	%r<68>;
	.reg .b32 	%f<218>;
	.reg .b64 	%rd<15>;
	.reg .b64 	%fd<67>;

	ld.param.f32 	%f90, [_Z13kernel_render4vec3S_iifP6uchar4P4trigiS_S__param_9+8];
	ld.param.f32 	%f89, [_Z13kernel_render4vec3S_iifP6uchar4P4trigiS_S__param_9+4];
	ld.param.f32 	%f88, [_Z13kernel_render4vec3S_iifP6uchar4P4trigiS_S__param_9];
	ld.param.f32 	%f87, [_Z13kernel_render4vec3S_iifP6uchar4P4trigiS_S__param_8+8];
	ld.param.f32 	%f86, [_Z13kernel_render4vec3S_iifP6uchar4P4trigiS_S__param_8+4];
	ld.param.f32 	%f85, [_Z13kernel_render4vec3S_iifP6uchar4P4trigiS_S__param_8];
	ld.param.f32 	%f84, [_Z13kernel_render4vec3S_iifP6uchar4P4trigiS_S__param_1+8];
	ld.param.f32 	%f83, [_Z13kernel_render4vec3S_iifP6uchar4P4trigiS_S__param_1+4];
	ld.param.f32 	%f82, [_Z13kernel_render4vec3S_iifP6uchar4P4trigiS_S__param_1];
	ld.param.f32 	%f81, [_Z13kernel_render4vec3S_iifP6uchar4P4trigiS_S__param_0+8];
	ld.param.f32 	%f80, [_Z13kernel_render4vec3S_iifP6uchar4P4trigiS_S__param_0+4];
	ld.param.f32 	%f79, [_Z13kernel_render4vec3S_iifP6uchar4P4trigiS_S__param_0];
	ld.param.u32 	%r26, [_Z13kernel_render4vec3S_iifP6uchar4P4trigiS_S__param_2];
	ld.param.u32 	%r27, [_Z13kernel_render4vec3S_iifP6uchar4P4trigiS_S__param_3];
	ld.param.f32 	%f91, [_Z13kernel_render4vec3S_iifP6uchar4P4trigiS_S__param_4];
	ld.param.u64 	%rd6, [_Z13kernel_render4vec3S_iifP6uchar4P4trigiS_S__param_5];
	ld.param.u64 	%rd7, [_Z13kernel_render4vec3S_iifP6uchar4P4trigiS_S__param_6];
	ld.param.u32 	%r28, [_Z13kernel_render4vec3S_iifP6uchar4P4trigiS_S__param_7];
	cvta.to.global.u64 	%rd1, %rd7;
	mov.u32 	%r29, %ctaid.x;
	mov.u32 	%r1, %ntid.x;
	mov.u32 	%r30, %tid.x;
	mad.lo.s32 	%r2, %r29, %r1, %r30;
	mov.u32 	%r31, %ctaid.y;
	mov.u32 	%r3, %ntid.y;
	mov.u32 	%r32, %tid.y;
	mad.lo.s32 	%r60, %r31, %r3, %r32;
	cvt.f64.f32 	%fd15, %f91;
	mul.f64 	%fd16, %fd15, 0d400921FB54442D18;
	div.rn.f64 	%fd1, %fd16, 0d4076800000000000;
	abs.f64 	%fd2, %fd1;
	setp.neu.f64 	%p3, %fd2, 0d7FF0000000000000;
	@%p3 bra 	$L__BB0_2;
	mov.f64 	%fd22, 0d0000000000000000;
	mul.rn.f64 	%fd65, %fd1, %fd22;
	mov.pred 	%p39, -1;
	bra.uni 	$L__BB0_5;
$L__BB0_2:
	mul.f64 	%fd17, %fd1, 0d3FE45F306DC9C883;
	cvt.rni.s32.f64 	%r59, %fd17;
	cvt.rn.f64.s32 	%fd18, %r59;
	fma.rn.f64 	%fd19, %fd18, 0dBFF921FB54442D18, %fd1;
	fma.rn.f64 	%fd20, %fd18, 0dBC91A62633145C00, %fd19;
	fma.rn.f64 	%fd65, %fd18, 0dB97B839A252049C0, %fd20;
	setp.ltu.f64 	%p4, %fd2, 0d41E0000000000000;
	@%p4 bra 	$L__BB0_4;
	{ // callseq 0, 0
	.param .b64 param0;
	st.param.f64 	[param0], %fd1;
	.param .align 16 .b8 retval0[16];
	call.uni (retval0), 
	__internal_trig_reduction_slowpathd, 
	(
	param0
	);
	ld.param.f64 	%fd65, [retval0];
	ld.param.b32 	%r59, [retval0+8];
	} // callseq 0
$L__BB0_4:
	and.b32  	%r34, %r59, 1;
	setp.eq.b32 	%p5, %r34, 1;
	not.pred 	%p39, %p5;
$L__BB0_5:
	mul.f64 	%fd23, %fd65, %fd65;
	fma.rn.f64 	%fd24, %fd23, 0d3EE48DAC2799BCB9, 0dBEF9757C5B27EBB1;
	fma.rn.f64 	%fd25, %fd24, %fd23, 0d3F0980E90FD91E04;
	fma.rn.f64 	%fd26, %fd25, %fd23, 0dBEFAE2B0417D7E1D;
	fma.rn.f64 	%fd27, %fd26, %fd23, 0d3F119F5341BFBA57;
	fma.rn.f64 	%fd28, %fd27, %fd23, 0d3F15E791A00F6919;
	fma.rn.f64 	%fd29, %fd28, %fd23, 0d3F2FF2E7FADEC73A;
	fma.rn.f64 	%fd30, %fd29, %fd23, 0d3F434BC1B206DA62;
	fma.rn.f64 	%fd31, %fd30, %fd23, 0d3F57DB18EF2F83F9;
	fma.rn.f64 	%fd32, %fd31, %fd23, 0d3F6D6D2E7AE49FBC;
	fma.rn.f64 	%fd33, %fd32, %fd23, 0d3F8226E3A816A776;
	fma.rn.f64 	%fd34, %fd33, %fd23, 0d3F9664F485D25660;
	fma.rn.f64 	%fd35, %fd34, %fd23, 0d3FABA1BA1BABF31D;
	fma.rn.f64 	%fd36, %fd35, %fd23, 0d3FC11111111105D2;
	fma.rn.f64 	%fd37, %fd36, %fd23, 0d3FD555555555555E;
	mul.f64 	%fd8, %fd23, %fd37;
	fma.rn.f64 	%fd66, %fd8, %fd65, %fd65;
	@%p39 bra 	$L__BB0_7;
	sub.f64 	%fd38, %fd66, %fd65;
	neg.f64 	%fd39, %fd38;
	fma.rn.f64 	%fd40, %fd8, %fd65, %fd39;
	rcp.approx.ftz.f64 	%fd41, %fd66;
	neg.f64 	%fd42, %fd66;
	fma.rn.f64 	%fd43, %fd42, %fd41, 0d3FF0000000000000;
	fma.rn.f64 	%fd44, %fd43, %fd43, %fd43;
	fma.rn.f64 	%fd45, %fd44, %fd41, %fd41;
	neg.f64 	%fd46, %fd45;
	fma.rn.f64 	%fd47, %fd66, %fd46, 0d3FF0000000000000;
	fma.rn.f64 	%fd48, %fd46, %fd40, %fd47;
	fma.rn.f64 	%fd66, %fd48, %fd46, %fd46;
$L__BB0_7:
	sub.f32 	%f92, %f82, %f79;
	sub.f32 	%f93, %f83, %f80;
	sub.f32 	%f94, %f84, %f81;
	mul.f32 	%f95, %f93, %f93;
	fma.rn.f32 	%f96, %f92, %f92, %f95;
	fma.rn.f32 	%f97, %f94, %f94, %f96;
	sqrt.rn.f32 	%f98, %f97;
	div.rn.f32 	%f4, %f92, %f98;
	div.rn.f32 	%f5, %f93, %f98;
	div.rn.f32 	%f6, %f94, %f98;
	mul.f32 	%f99, %f6, 0f00000000;
	sub.f32 	%f100, %f5, %f99;
	sub.f32 	%f101, %f99, %f4;
	mul.f32 	%f102, %f4, 0f00000000;
	mul.f32 	%f103, %f5, 0f00000000;
	sub.f32 	%f104, %f102, %f103;
	mul.f32 	%f105, %f101, %f101;
	fma.rn.f32 	%f106, %f100, %f100, %f105;
	fma.rn.f32 	%f107, %f104, %f104, %f106;
	sqrt.rn.f32 	%f108, %f107;
	div.rn.f32 	%f7, %f100, %f108;
	div.rn.f32 	%f8, %f101, %f108;
	div.rn.f32 	%f9, %f104, %f108;
	setp.ge.s32 	%p7, %r60, %r27;
	@%p7 bra 	$L__BB0_30;
	rcp.rn.f64 	%fd49, %fd66;
	cvt.rn.f32.f64 	%f109, %fd49;
	cvt.rn.f32.u32 	%f10, %r27;
	cvt.rn.f32.s32 	%f11, %r26;
	mul.f32 	%f12, %f4, %f109;
	mul.f32 	%f13, %f5, %f109;
	mul.f32 	%f14, %f6, %f109;
	neg.s32 	%r8, %r28;
	add.s64 	%rd2, %rd1, 16;
	add.s32 	%r35, %r27, -1;
	cvt.rn.f64.s32 	%fd50, %r35;
	mov.f64 	%fd51, 0d4000000000000000;
	div.rn.f64 	%fd52, %fd51, %fd50;
	cvt.rn.f32.f64 	%f18, %fd52;
	add.s32 	%r36, %r26, -1;
	cvt.rn.f64.s32 	%fd53, %r36;
	div.rn.f64 	%fd54, %fd51, %fd53;
	cvt.rn.f32.f64 	%f19, %fd54;
	mov.u32 	%r37, %nctaid.y;
	mul.lo.s32 	%r9, %r3, %r37;
	mov.u32 	%r38, %nctaid.x;
	mul.lo.s32 	%r10, %r1, %r38;
	cvta.to.global.u64 	%rd3, %rd6;
	mul.f32 	%f110, %f4, %f8;
	mul.f32 	%f111, %f5, %f7;
	sub.f32 	%f20, %f111, %f110;
	mul.f32 	%f112, %f6, %f7;
	mul.f32 	%f113, %f4, %f9;
	sub.f32 	%f21, %f113, %f112;
	mul.f32 	%f114, %f5, %f9;
	mul.f32 	%f115, %f6, %f8;
	sub.f32 	%f22, %f115, %f114;
$L__BB0_9:
	setp.ge.s32 	%p8, %r2, %r26;
	@%p8 bra 	$L__BB0_29;
	cvt.rn.f32.u32 	%f116, %r60;
	fma.rn.f32 	%f117, %f18, %f116, 0fBF800000;
	mul.f32 	%f118, %f117, %f10;
	div.rn.f32 	%f119, %f118, %f11;
	mul.f32 	%f23, %f22, %f119;
	mul.f32 	%f24, %f21, %f119;
	mul.f32 	%f25, %f20, %f119;
	not.b32 	%r39, %r60;
	add.s32 	%r40, %r27, %r39;
	mul.lo.s32 	%r12, %r40, %r26;
	mov.u32 	%r61, %r2;
$L__BB0_11:
	setp.lt.s32 	%p9, %r28, 1;
	cvt.rn.f32.s32 	%f121, %r61;
	fma.rn.f32 	%f122, %f19, %f121, 0fBF800000;
	fma.rn.f32 	%f123, %f7, %f122, %f23;
	add.f32 	%f124, %f12, %f123;
	fma.rn.f32 	%f125, %f8, %f122, %f24;
	add.f32 	%f126, %f13, %f125;
	fma.rn.f32 	%f127, %f9, %f122, %f25;
	add.f32 	%f128, %f14, %f127;
	mul.f32 	%f129, %f126, %f126;
	fma.rn.f32 	%f130, %f124, %f124, %f129;
	fma.rn.f32 	%f131, %f128, %f128, %f130;
	sqrt.rn.f32 	%f132, %f131;
	div.rn.f32 	%f133, %f124, %f132;
	div.rn.f32 	%f134, %f126, %f132;
	div.rn.f32 	%f135, %f128, %f132;
	mul.f32 	%f136, %f134, %f134;
	fma.rn.f32 	%f137, %f133, %f133, %f136;
	fma.rn.f32 	%f138, %f135, %f135, %f137;
	sqrt.rn.f32 	%f139, %f138;
	div.rn.f32 	%f26, %f133, %f139;
	div.rn.f32 	%f27, %f134, %f139;
	div.rn.f32 	%f28, %f135, %f139;
	mov.b32 	%r65, -1;
	@%p9 bra 	$L__BB0_19;
	mov.b32 	%r64, 0;
	mov.b32 	%r65, -1;
	mov.u64 	%rd14, %rd2;
	mov.u32 	%r62, %r8;
$L__BB0_13:
	ld.global.f32 	%f141, [%rd14+-4];
	ld.global.f32 	%f142, [%rd14];
	ld.global.f32 	%f143, [%rd14+4];
	ld.global.f32 	%f30, [%rd14+-16];
	ld.global.f32 	%f31, [%rd14+-12];
	ld.global.f32 	%f32, [%rd14+-8];
	sub.f32 	%f33, %f141, %f30;
	sub.f32 	%f34, %f142, %f31;
	sub.f32 	%f35, %f143, %f32;
	ld.global.f32 	%f144, [%rd14+8];
	ld.global.f32 	%f145, [%rd14+12];
	ld.global.f32 	%f146, [%rd14+16];
	sub.f32 	%f36, %f144, %f30;
	sub.f32 	%f37, %f145, %f31;
	sub.f32 	%f38, %f146, %f32;
	mul.f32 	%f147, %f27, %f38;
	mul.f32 	%f148, %f28, %f37;
	sub.f32 	%f39, %f147, %f148;
	mul.f32 	%f149, %f28, %f36;
	mul.f32 	%f150, %f26, %f38;
	sub.f32 	%f40, %f149, %f150;
	mul.f32 	%f151, %f26, %f37;
	mul.f32 	%f152, %f27, %f36;
	sub.f32 	%f41, %f151, %f152;
	mul.f32 	%f153, %f34, %f40;
	fma.rn.f32 	%f154, %f33, %f39, %f153;
	fma.rn.f32 	%f42, %f35, %f41, %f154;
	abs.f32 	%f155, %f42;
	cvt.f64.f32 	%fd55, %f155;
	setp.lt.f64 	%p10, %fd55, 0d3DDB7CDFD9D7BDBB;
	@%p10 bra 	$L__BB0_18;
	sub.f32 	%f43, %f79, %f30;
	sub.f32 	%f44, %f80, %f31;
	sub.f32 	%f45, %f81, %f32;
	mul.f32 	%f156, %f40, %f44;
	fma.rn.f32 	%f157, %f39, %f43, %f156;
	fma.rn.f32 	%f158, %f41, %f45, %f157;
	div.rn.f32 	%f46, %f158, %f42;
	setp.lt.f32 	%p11, %f46, 0f00000000;
	setp.gt.f32 	%p12, %f46, 0f3F800000;
	or.pred  	%p13, %p11, %p12;
	@%p13 bra 	$L__BB0_18;
	mul.f32 	%f159, %f35, %f44;
	mul.f32 	%f160, %f34, %f45;
	sub.f32 	%f47, %f159, %f160;
	mul.f32 	%f161, %f33, %f45;
	mul.f32 	%f162, %f35, %f43;
	sub.f32 	%f48, %f161, %f162;
	mul.f32 	%f163, %f34, %f43;
	mul.f32 	%f164, %f33, %f44;
	sub.f32 	%f49, %f163, %f164;
	mul.f32 	%f165, %f27, %f48;
	fma.rn.f32 	%f166, %f26, %f47, %f165;
	fma.rn.f32 	%f167, %f28, %f49, %f166;
	div.rn.f32 	%f168, %f167, %f42;
	setp.lt.f32 	%p14, %f168, 0f00000000;
	add.f32 	%f169, %f46, %f168;
	setp.gt.f32 	%p15, %f169, 0f3F800000;
	or.pred  	%p16, %p14, %p15;
	@%p16 bra 	$L__BB0_18;
	mul.f32 	%f170, %f37, %f48;
	fma.rn.f32 	%f171, %f36, %f47, %f170;
	fma.rn.f32 	%f172, %f38, %f49, %f171;
	div.rn.f32 	%f50, %f172, %f42;
	setp.lt.f32 	%p17, %f50, 0f00000000;
	@%p17 bra 	$L__BB0_18;
	setp.eq.s32 	%p18, %r65, -1;
	setp.lt.f32 	%p19, %f50, %f216;
	or.pred  	%p20, %p18, %p19;
	selp.b32 	%r65, %r64, %r65, %p20;
	selp.f32 	%f216, %f50, %f216, %p20;
$L__BB0_18:
	add.s32 	%r64, %r64, 1;
	add.s32 	%r62, %r62, 1;
	setp.ne.s32 	%p21, %r62, 0;
	add.s64 	%rd14, %rd14, 40;
	@%p21 bra 	$L__BB0_13;
$L__BB0_19:
	setp.eq.s32 	%p22, %r65, -1;
	mov.b16 	%rs15, 0;
	mov.u16 	%rs16, %rs15;
	mov.u16 	%rs17, %rs15;
	@%p22 bra 	$L__BB0_28;
	setp.lt.s32 	%p23, %r28, 1;
	fma.rn.f32 	%f54, %f26, %f216, %f79;
	fma.rn.f32 	%f55, %f27, %f216, %f80;
	fma.rn.f32 	%f56, %f28, %f216, %f81;
	sub.f32 	%f173, %f85, %f54;
	sub.f32 	%f174, %f86, %f55;
	sub.f32 	%f175, %f87, %f56;
	mul.f32 	%f176, %f174, %f174;
	fma.rn.f32 	%f177, %f173, %f173, %f176;
	fma.rn.f32 	%f178, %f175, %f175, %f177;
	sqrt.rn.f32 	%f57, %f178;
	div.rn.f32 	%f58, %f173, %f57;
	div.rn.f32 	%f59, %f174, %f57;
	div.rn.f32 	%f60, %f175, %f57;
	@%p23 bra 	$L__BB0_27;
	cvt.f64.f32 	%fd12, %f57;
	mov.b32 	%r67, 0;
$L__BB0_22:
	mul.wide.u32 	%rd8, %r67, 40;
	add.s64 	%rd9, %rd1, %rd8;
	ld.global.f32 	%f179, [%rd9+12];
	ld.global.f32 	%f180, [%rd9+16];
	ld.global.f32 	%f181, [%rd9+20];
	ld.global.f32 	%f61, [%rd9];
	ld.global.f32 	%f62, [%rd9+4];
	ld.global.f32 	%f63, [%rd9+8];
	sub.f32 	%f64, %f179, %f61;
	sub.f32 	%f65, %f180, %f62;
	sub.f32 	%f66, %f181, %f63;
	ld.global.f32 	%f182, [%rd9+24];
	ld.global.f32 	%f183, [%rd9+28];
	ld.global.f32 	%f184, [%rd9+32];
	sub.f32 	%f67, %f182, %f61;
	sub.f32 	%f68, %f183, %f62;
	sub.f32 	%f69, %f184, %f63;
	mul.f32 	%f185, %f59, %f69;
	mul.f32 	%f186, %f60, %f68;
	sub.f32 	%f70, %f185, %f186;
	mul.f32 	%f187, %f60, %f67;
	mul.f32 	%f188, %f58, %f69;
	sub.f32 	%f71, %f187, %f188;
	mul.f32 	%f189, %f58, %f68;
	mul.f32 	%f190, %f59, %f67;
	sub.f32 	%f72, %f189, %f190;
	mul.f32 	%f191, %f65, %f71;
	fma.rn.f32 	%f192, %f64, %f70, %f191;
	fma.rn.f32 	%f193, %f66, %f72, %f192;
	cvt.f64.f32 	%fd13, %f193;
	abs.f64 	%fd56, %fd13;
	setp.lt.f64 	%p24, %fd56, 0d3DDB7CDFD9D7BDBB;
	@%p24 bra 	$L__BB0_26;
	sub.f32 	%f73, %f54, %f61;
	sub.f32 	%f74, %f55, %f62;
	sub.f32 	%f75, %f56, %f63;
	mul.f32 	%f194, %f71, %f74;
	fma.rn.f32 	%f195, %f70, %f73, %f194;
	fma.rn.f32 	%f196, %f72, %f75, %f195;
	cvt.f64.f32 	%fd57, %f196;
	div.rn.f64 	%fd14, %fd57, %fd13;
	setp.lt.f64 	%p25, %fd14, 0d0000000000000000;
	setp.gt.f64 	%p26, %fd14, 0d3FF0000000000000;
	or.pred  	%p27, %p25, %p26;
	@%p27 bra 	$L__BB0_26;
	mul.f32 	%f197, %f66, %f74;
	mul.f32 	%f198, %f65, %f75;
	sub.f32 	%f76, %f197, %f198;
	mul.f32 	%f199, %f64, %f75;
	mul.f32 	%f200, %f66, %f73;
	sub.f32 	%f77, %f199, %f200;
	mul.f32 	%f201, %f65, %f73;
	mul.f32 	%f202, %f64, %f74;
	sub.f32 	%f78, %f201, %f202;
	mul.f32 	%f203, %f59, %f77;
	fma.rn.f32 	%f204, %f58, %f76, %f203;
	fma.rn.f32 	%f205, %f60, %f78, %f204;
	cvt.f64.f32 	%fd58, %f205;
	div.rn.f64 	%fd59, %fd58, %fd13;
	setp.lt.f64 	%p28, %fd59, 0d0000000000000000;
	add.f64 	%fd60, %fd14, %fd59;
	setp.gt.f64 	%p29, %fd60, 0d3FF0000000000000;
	or.pred  	%p30, %p28, %p29;
	@%p30 bra 	$L__BB0_26;
	mul.f32 	%f206, %f68, %f77;
	fma.rn.f32 	%f207, %f67, %f76, %f206;
	fma.rn.f32 	%f208, %f69, %f78, %f207;
	cvt.f64.f32 	%fd61, %f208;
	div.rn.f64 	%fd62, %fd61, %fd13;
	setp.gt.f64 	%p31, %fd62, 0d0000000000000000;
	setp.lt.f64 	%p32, %fd62, %fd12;
	and.pred  	%p33, %p31, %p32;
	setp.ne.s32 	%p34, %r67, %r65;
	and.pred  	%p35, %p33, %p34;
	mov.u16 	%rs16, %rs15;
	mov.u16 	%rs17, %rs15;
	@%p35 bra 	$L__BB0_28;
$L__BB0_26:
	add.s32 	%r67, %r67, 1;
	setp.ne.s32 	%p36, %r67, %r28;
	@%p36 bra 	$L__BB0_22;
$L__BB0_27:
	mul.wide.s32 	%rd10, %r65, 40;
	add.s64 	%rd11, %rd1, %rd10;
	.pragma "used_bytes_mask 7";
	ld.global.u32 	%r45, [%rd11+36];
	bfe.u32 	%r46, %r45, 0, 8;
	cvt.u16.u32 	%rs9, %r46;
	and.b16  	%rs10, %rs9, 255;
	bfe.u32 	%r47, %r45, 8, 8;
	cvt.u16.u32 	%rs11, %r47;
	and.b16  	%rs12, %rs11, 255;
	bfe.u32 	%r48, %r45, 16, 8;
	cvt.u16.u32 	%rs13, %r48;
	and.b16  	%rs14, %rs13, 255;
	cvt.rn.f32.u16 	%f209, %rs10;
	fma.rn.f32 	%f210, %f88, %f209, 0f00000000;
	cvt.rzi.u32.f32 	%r49, %f210;
	cvt.u16.u32 	%rs15, %r49;
	cvt.rn.f32.u16 	%f211, %rs12;
	fma.rn.f32 	%f212, %f89, %f211, 0f00000000;
	cvt.rzi.u32.f32 	%r50, %f212;
	cvt.u16.u32 	%rs16, %r50;
	cvt.rn.f32.u16 	%f213, %rs14;
	fma.rn.f32 	%f214, %f90, %f213, 0f00000000;
	cvt.rzi.u32.f32 	%r51, %f214;
	cvt.u16.u32 	%rs17, %r51;
$L__BB0_28:
	add.s32 	%r52, %r61, %r12;
	mul.wide.s32 	%rd12, %r52, 4;
	add.s64 	%rd13, %rd3, %rd12;
	cvt.u32.u16 	%r53, %rs16;
	cvt.u32.u16 	%r54, %rs15;
	prmt.b32 	%r55, %r54, %r53, 0x3340U;
	cvt.u32.u16 	%r56, %rs17;
	prmt.b32 	%r57, %r56, 0, 0x3340U;
	prmt.b32 	%r58, %r55, %r57, 0x5410U;
	st.global.u32 	[%rd13], %r58;
	add.s32 	%r61, %r61, %r10;
	setp.lt.s32 	%p37, %r61, %r26;
	@%p37 bra 	$L__BB0_11;
$L__BB0_29:
	add.s32 	%r60, %r60, %r9;
	setp.lt.s32 	%p38, %r60, %r27;
	@%p38 bra 	$L__BB0_9;
$L__BB0_30:
	ret;

}
	// .globl	_Z11kernel_ssaaP6uchar4S0_iii
.visible .entry _Z11kernel_ssaaP6uchar4S0_iii(
	.param .u64 .ptr .align 1 _Z11kernel_ssaaP6uchar4S0_iii_param_0,
	.param .u64 .ptr .align 1 _Z11kernel_ssaaP6uchar4S0_iii_param_1,
	.param .u32 _Z11kernel_ssaaP6uchar4S0_iii_param_2,
	.param .u32 _Z11kernel_ssaaP6uchar4S0_iii_param_3,
	.param .u32 _Z11kernel_ssaaP6uchar4S0_iii_param_4
)
{
	.reg .pred 	%p<22>;
	.reg .b16 	%rs<21>;
	.reg .b32 	%r<285>;
	.reg .b32 	%f<10>;
	.reg .b64 	%rd<28>;

	ld.param.u64 	%rd6, [_Z11kernel_ssaaP6uchar4S0_iii_param_0];
	ld.param.u64 	%rd7, [_Z11kernel_ssaaP6uchar4S0_iii_param_1];
	ld.param.u32 	%r94, [_Z11kernel_ssaaP6uchar4S0_iii_param_2];
	ld.param.u32 	%r95, [_Z11kernel_ssaaP6uchar4S0_iii_param_3];
	ld.param.u32 	%r96, [_Z11kernel_ssaaP6uchar4S0_iii_param_4];
	cvta.to.global.u64 	%rd1, %rd6;
	cvta.to.global.u64 	%rd2, %rd7;
	mov.u32 	%r97, %ctaid.x;
	mov.u32 	%r98, %ntid.x;
	mov.u32 	%r99, %tid.x;
	mad.lo.s32 	%r245, %r97, %r98, %r99;
	mov.u32 	%r100, %ctaid.y;
	mov.u32 	%r101, %ntid.y;
	mov.u32 	%r102, %tid.y;
	mad.lo.s32 	%r2, %r100, %r101, %r102;
	mov.u32 	%r103, %nctaid.x;
	mul.lo.s32 	%r3, %r98, %r103;
	mov.u32 	%r104, %nctaid.y;
	mul.lo.s32 	%r4, %r101, %r104;
	setp.ge.s32 	%p1, %r245, %r95;
	@%p1 bra 	$L__BB1_29;
	setp.lt.s32 	%p2, %r96, 1;
	mul.lo.s32 	%r105, %r96, %r96;
	cvt.rn.f32.u32 	%f1, %r105;
	@%p2 bra 	$L__BB1_20;
	mul.lo.s32 	%r7, %r96, %r2;
	add.s32 	%r5, %r7, %r96;
	mul.lo.s32 	%r6, %r4, %r96;
	neg.s32 	%r8, %r6;
	add.s64 	%rd3, %rd1, 16;
	mul.lo.s32 	%r9, %r96, %r94;
	cvt.u16.u32 	%rs10, %r8;
	cvt.u16.u32 	%rs12, %r7;
$L__BB1_3:
	setp.lt.s32 	%p11, %r2, %r94;
	@%p11 bra 	$L__BB1_5;
$L__BB1_4:
	add.s32 	%r245, %r245, %r3;
	setp.lt.s32 	%p21, %r245, %r95;
	@%p21 bra 	$L__BB1_3;
	bra.uni 	$L__BB1_29;
$L__BB1_5:
	mul.lo.s32 	%r12, %r245, %r96;
	add.s32 	%r13, %r12, %r96;
	mul.lo.s32 	%r14, %r245, %r94;
	mov.b32 	%r246, 0;
	mov.b16 	%rs19, 0;
	mov.u16 	%rs20, %rs19;
	mov.u32 	%r247, %r2;
$L__BB1_6:
	mul.lo.s16 	%rs11, %rs19, %rs10;
	sub.s16 	%rs13, %rs11, %rs12;
	mul.lo.s32 	%r126, %r6, %r246;
	add.s32 	%r127, %r5, %r126;
	add.s32 	%r128, %r7, %r126;
	add.s32 	%r129, %r128, 1;
	max.s32 	%r130, %r127, %r129;
	cvt.u16.u32 	%rs14, %r130;
	add.s16 	%rs3, %rs13, %rs14;
	mul.lo.s16 	%rs15, %rs20, %rs10;
	sub.s16 	%rs16, %rs15, %rs12;
	add.s16 	%rs17, %rs16, %rs14;
	cvt.u32.u16 	%r131, %rs17;
	and.b32  	%r132, %r131, 7;
	add.s32 	%r17, %r132, -1;
	mul.lo.s32 	%r133, %r246, %r8;
	sub.s32 	%r134, %r133, %r7;
	add.s32 	%r135, %r130, %r134;
	mul.lo.s32 	%r18, %r247, %r96;
	and.b32  	%r19, %r135, 7;
	add.s32 	%r136, %r130, %r133;
	sub.s32 	%r20, %r7, %r136;
	and.b32  	%r137, %r135, -8;
	and.b32  	%r21, %r131, 3;
	and.b16  	%rs4, %rs3, 1;
	sub.s32 	%r138, %r247, %r2;
	mul.lo.s32 	%r139, %r4, %r246;
	sub.s32 	%r140, %r138, %r139;
	mul.lo.s32 	%r141, %r96, %r140;
	sub.s32 	%r22, %r141, %r137;
	mov.b32 	%r279, 0;
	mov.u32 	%r248, %r12;
	mov.u32 	%r280, %r279;
	mov.u32 	%r281, %r279;
$L__BB1_7:
	setp.gt.u32 	%p12, %r20, -8;
	mul.lo.s32 	%r27, %r9, %r248;
	mov.u32 	%r261, %r18;
	@%p12 bra 	$L__BB1_10;
	mad.lo.s32 	%r143, %r94, %r248, %r247;
	mul.lo.s32 	%r252, %r96, %r143;
	mov.u32 	%r253, %r22;
	mov.u32 	%r261, %r18;
$L__BB1_9:
	.pragma "nounroll";
	mul.wide.s32 	%rd18, %r252, 4;
	add.s64 	%rd19, %rd3, %rd18;
	.pragma "used_bytes_mask 7";
	ld.global.u32 	%r144, [%rd19+-16];
	bfe.u32 	%r145, %r144, 0, 8;
	add.s32 	%r146, %r279, %r145;
	bfe.u32 	%r147, %r144, 8, 8;
	add.s32 	%r148, %r280, %r147;
	bfe.u32 	%r149, %r144, 16, 8;
	add.s32 	%r150, %r281, %r149;
	.pragma "used_bytes_mask 7";
	ld.global.u32 	%r151, [%rd19+-12];
	bfe.u32 	%r152, %r151, 0, 8;
	add.s32 	%r153, %r146, %r152;
	bfe.u32 	%r154, %r151, 8, 8;
	add.s32 	%r155, %r148, %r154;
	bfe.u32 	%r156, %r151, 16, 8;
	add.s32 	%r157, %r150, %r156;
	.pragma "used_bytes_mask 7";
	ld.global.u32 	%r158, [%rd19+-8];
	bfe.u32 	%r159, %r158, 0, 8;
	add.s32 	%r160, %r153, %r159;
	bfe.u32 	%r161, %r158, 8, 8;
	add.s32 	%r162, %r155, %r161;
	bfe.u32 	%r163, %r158, 16, 8;
	add.s32 	%r164, %r157, %r163;
	.pragma "used_bytes_mask 7";
	ld.global.u32 	%r165, [%rd19+-4];
	bfe.u32 	%r166, %r165, 0, 8;
	add.s32 	%r167, %r160, %r166;
	bfe.u32 	%r168, %r165, 8, 8;
	add.s32 	%r169, %r162, %r168;
	bfe.u32 	%r170, %r165, 16, 8;
	add.s32 	%r171, %r164, %r170;
	.pragma "used_bytes_mask 7";
	ld.global.u32 	%r172, [%rd19];
	bfe.u32 	%r173, %r172, 0, 8;
	add.s32 	%r174, %r167, %r173;
	bfe.u32 	%r175, %r172, 8, 8;
	add.s32 	%r176, %r169, %r175;
	bfe.u32 	%r177, %r172, 16, 8;
	add.s32 	%r178, %r171, %r177;
	.pragma "used_bytes_mask 7";
	ld.global.u32 	%r179, [%rd19+4];
	bfe.u32 	%r180, %r179, 0, 8;
	add.s32 	%r181, %r174, %r180;
	bfe.u32 	%r182, %r179, 8, 8;
	add.s32 	%r183, %r176, %r182;
	bfe.u32 	%r184, %r179, 16, 8;
	add.s32 	%r185, %r178, %r184;
	.pragma "used_bytes_mask 7";
	ld.global.u32 	%r186, [%rd19+8];
	bfe.u32 	%r187, %r186, 0, 8;
	add.s32 	%r188, %r181, %r187;
	bfe.u32 	%r189, %r186, 8, 8;
	add.s32 	%r190, %r183, %r189;
	bfe.u32 	%r191, %r186, 16, 8;
	add.s32 	%r192, %r185, %r191;
	.pragma "used_bytes_mask 7";
	ld.global.u32 	%r193, [%rd19+12];
	bfe.u32 	%r194, %r193, 0, 8;
	add.s32 	%r279, %r188, %r194;
	bfe.u32 	%r195, %r193, 8, 8;
	add.s32 	%r280, %r190, %r195;
	bfe.u32 	%r196, %r193, 16, 8;
	add.s32 	%r281, %r192, %r196;
	add.s32 	%r261, %r261, 8;
	add.s32 	%r253, %r253, 8;
	add.s32 	%r252, %r252, 8;
	setp.ne.s32 	%p13, %r253, 0;
	@%p13 bra 	$L__BB1_9;
$L__BB1_10:
	setp.eq.s32 	%p14, %r19, 0;
	@%p14 bra 	$L__BB1_18;
	setp.lt.u32 	%p15, %r17, 3;
	@%p15 bra 	$L__BB1_13;
	add.s32 	%r198, %r261, %r27;
	mul.wide.s32 	%rd20, %r198, 4;
	add.s64 	%rd21, %rd1, %rd20;
	.pragma "used_bytes_mask 7";
	ld.global.u32 	%r199, [%rd21];
	bfe.u32 	%r200, %r199, 0, 8;
	add.s32 	%r201, %r279, %r200;
	bfe.u32 	%r202, %r199, 8, 8;
	add.s32 	%r203, %r280, %r202;
	bfe.u32 	%r204, %r199, 16, 8;
	add.s32 	%r205, %r281, %r204;
	ld.global.u8 	%r206, [%rd21+4];
	add.s32 	%r207, %r201, %r206;
	ld.global.u8 	%r208, [%rd21+5];
	add.s32 	%r209, %r203, %r208;
	ld.global.u8 	%r210, [%rd21+6];
	add.s32 	%r211, %r205, %r210;
	ld.global.u8 	%r212, [%rd21+8];
	add.s32 	%r213, %r207, %r212;
	ld.global.u8 	%r214, [%rd21+9];
	add.s32 	%r215, %r209, %r214;
	ld.global.u8 	%r216, [%rd21+10];
	add.s32 	%r217, %r211, %r216;
	ld.global.u8 	%r218, [%rd21+12];
	add.s32 	%r279, %r213, %r218;
	ld.global.u8 	%r219, [%rd21+13];
	add.s32 	%r280, %r215, %r219;
	ld.global.u8 	%r220, [%rd21+14];
	add.s32 	%r281, %r217, %r220;
	add.s32 	%r261, %r261, 4;
$L__BB1_13:
	setp.eq.s32 	%p16, %r21, 0;
	@%p16 bra 	$L__BB1_18;
	and.b16  	%rs18, %rs3, 3;
	setp.eq.s16 	%p17, %rs18, 1;
	@%p17 bra 	$L__BB1_16;
	add.s32 	%r222, %r261, %r27;
	mul.wide.s32 	%rd22, %r222, 4;
	add.s64 	%rd23, %rd1, %rd22;
	.pragma "used_bytes_mask 7";
	ld.global.u32 	%r223, [%rd23];
	bfe.u32 	%r224, %r223, 0, 8;
	add.s32 	%r225, %r279, %r224;
	bfe.u32 	%r226, %r223, 8, 8;
	add.s32 	%r227, %r280, %r226;
	bfe.u32 	%r228, %r223, 16, 8;
	add.s32 	%r229, %r281, %r228;
	ld.global.u8 	%r230, [%rd23+4];
	add.s32 	%r279, %r225, %r230;
	ld.global.u8 	%r231, [%rd23+5];
	add.s32 	%r280, %r227, %r231;
	ld.global.u8 	%r232, [%rd23+6];
	add.s32 	%r281, %r229, %r232;
	add.s32 	%r261, %r261, 2;
$L__BB1_16:
	setp.eq.s16 	%p18, %rs4, 0;
	@%p18 bra 	$L__BB1_18;
	add.s32 	%r233, %r261, %r27;
	mul.wide.s32 	%rd24, %r233, 4;
	add.s64 	%rd25, %rd1, %rd24;
	.pragma "used_bytes_mask 7";
	ld.global.u32 	%r234, [%rd25];
	bfe.u32 	%r235, %r234, 0, 8;
	add.s32 	%r279, %r279, %r235;
	bfe.u32 	%r236, %r234, 8, 8;
	add.s32 	%r280, %r280, %r236;
	bfe.u32 	%r237, %r234, 16, 8;
	add.s32 	%r281, %r281, %r237;
$L__BB1_18:
	add.s32 	%r248, %r248, 1;
	setp.lt.s32 	%p19, %r248, %r13;
	@%p19 bra 	$L__BB1_7;
	cvt.rn.f32.u32 	%f4, %r279;
	cvt.rn.f32.u32 	%f5, %r280;
	cvt.rn.f32.u32 	%f6, %r281;
	div.rn.f32 	%f7, %f4, %f1;
	cvt.rzi.u32.f32 	%r238, %f7;
	div.rn.f32 	%f8, %f5, %f1;
	cvt.rzi.u32.f32 	%r239, %f8;
	div.rn.f32 	%f9, %f6, %f1;
	cvt.rzi.u32.f32 	%r240, %f9;
	add.s32 	%r241, %r247, %r14;
	mul.wide.s32 	%rd26, %r241, 4;
	add.s64 	%rd27, %rd2, %rd26;
	prmt.b32 	%r242, %r238, %r239, 0x3340U;
	prmt.b32 	%r243, %r240, 0, 0x3340U;
	prmt.b32 	%r244, %r242, %r243, 0x5410U;
	st.global.u32 	[%rd27], %r244;
	add.s32 	%r247, %r247, %r4;
	setp.lt.s32 	%p20, %r247, %r94;
	add.s32 	%r246, %r246, 1;
	add.s16 	%rs20, %rs20, 1;
	add.s16 	%rs19, %rs19, 1;
	@%p20 bra 	$L__BB1_6;
	bra.uni 	$L__BB1_4;
$L__BB1_20:
	add.s32 	%r79, %r2, %r4;
	max.s32 	%r106, %r94, %r79;
	setp.lt.s32 	%p3, %r79, %r94;
	selp.u32 	%r107, 1, 0, %p3;
	add.s32 	%r108, %r79, %r107;
	sub.s32 	%r109, %r106, %r108;
	div.u32 	%r110, %r109, %r4;
	add.s32 	%r80, %r110, %r107;
	mov.f32 	%f2, 0f00000000;
	div.rn.f32 	%f3, %f2, %f1;
	cvt.rzi.u32.f32 	%r111, %f3;
	cvt.u16.u32 	%rs7, %r111;
	and.b32  	%r81, %r80, 3;
	add.s32 	%r82, %r79, %r4;
	add.s32 	%r83, %r82, %r4;
	prmt.b32 	%r116, %r117, 0, 0x3340U;
$L__BB1_21:
	setp.ge.s32 	%p4, %r2, %r94;
	@%p4 bra 	$L__BB1_28;
	setp.eq.s32 	%p5, %r81, 3;
	mul.lo.s32 	%r85, %r245, %r94;
	mov.u32 	%r283, %r2;
	@%p5 bra 	$L__BB1_26;
	setp.eq.s32 	%p6, %r81, 0;
	add.s32 	%r112, %r2, %r85;
	mul.wide.s32 	%rd8, %r112, 4;
	add.s64 	%rd4, %rd2, %rd8;
	cvt.u32.u16 	%r113, %rs7;
	prmt.b32 	%r114, %r113, %r115, 0x3340U;
	prmt.b32 	%r86, %r114, %r116, 0x5410U;
	bfi.b32 	%r87, %r113, %r86, 8, 8;
	bfi.b32 	%r88, %r113, %r87, 16, 8;
	st.global.u32 	[%rd4], %r88;
	mov.u32 	%r283, %r79;
	@%p6 bra 	$L__BB1_26;
	setp.eq.s32 	%p7, %r81, 1;
	shl.b32 	%r89, %r4, 2;
	cvt.u64.u32 	%rd9, %r89;
	add.s64 	%rd5, %rd4, %rd9;
	st.global.u32 	[%rd5], %r88;
	mov.u32 	%r283, %r82;
	@%p7 bra 	$L__BB1_26;
	add.s64 	%rd11, %rd5, %rd9;
	st.global.u32 	[%rd11], %r88;
	mov.u32 	%r283, %r83;
$L__BB1_26:
	setp.lt.u32 	%p8, %r80, 3;
	@%p8 bra 	$L__BB1_28;
$L__BB1_27:
	add.s32 	%r118, %r283, %r85;
	mul.wide.s32 	%rd12, %r118, 4;
	add.s64 	%rd13, %rd2, %rd12;
	cvt.u32.u16 	%r119, %rs7;
	prmt.b32 	%r120, %r119, 0, 0x3340U;
	prmt.b32 	%r121, %r119, %r119, 0x3340U;
	prmt.b32 	%r122, %r121, %r120, 0x5410U;
	st.global.u32 	[%rd13], %r122;
	shl.b32 	%r123, %r4, 2;
	cvt.u64.u32 	%rd14, %r123;
	add.s64 	%rd15, %rd13, %rd14;
	st.global.u32 	[%rd15], %r122;
	add.s64 	%rd16, %rd15, %rd14;
	st.global.u32 	[%rd16], %r122;
	add.s64 	%rd17, %rd16, %rd14;
	st.global.u32 	[%rd17], %r122;
	add.s32 	%r283, %r123, %r283;
	setp.lt.s32 	%p9, %r283, %r94;
	@%p9 bra 	$L__BB1_27;
$L__BB1_28:
	add.s32 	%r245, %r245, %r3;
	setp.lt.s32 	%p10, %r245, %r95;
	@%p10 bra 	$L__BB1_21;
$L__BB1_29:
	ret;

}
.func  (.param .align 16 .b8 func_retval0[16]) __internal_trig_reduction_slowpathd(
	.param .b64 __internal_trig_reduction_slowpathd_param_0
)
{
	.local .align 8 .b8 	__local_depot2[40];
	.reg .b64 	%SP;
	.reg .b64 	%SPL;
	.reg .pred 	%p<10>;
	.reg .b32 	%r<47>;
	.reg .b64 	%rd<74>;
	.reg .b64 	%fd<5>;

	mov.u64 	%SPL, __local_depot2;
	ld.param.f64 	%fd4, [__internal_trig_reduction_slowpathd_param_0];
	add.u64 	%rd1, %SPL, 0;
	{
	.reg .b32 %temp; 
	mov.b64 	{%temp, %r1}, %fd4;
	}
	shr.u32 	%r2, %r1, 20;
	and.b32  	%r3, %r2, 2047;
	setp.eq.s32 	%p1, %r3, 2047;
	mov.b32 	%r46, 0;
	@%p1 bra 	$L__BB2_9;
	add.s32 	%r20, %r3, -1024;
	mov.b64 	%rd20, %fd4;
	shl.b64 	%rd2, %rd20, 11;
	shr.u32 	%r4, %r20, 6;
	sub.s32 	%r45, 15, %r4;
	sub.s32 	%r21, 19, %r4;
	setp.lt.u32 	%p2, %r20, 128;
	selp.b32 	%r6, 18, %r21, %p2;
	setp.ge.s32 	%p3, %r45, %r6;
	mov.b64 	%rd70, 0;
	@%p3 bra 	$L__BB2_4;
	add.s32 	%r23, %r6, %r4;
	neg.s32 	%r43, %r23;
	or.b64  	%rd3, %rd2, -9223372036854775808;
	mov.b64 	%rd70, 0;
	mov.b32 	%r42, 0;
	mov.u64 	%rd25, __cudart_i2opi_d;
	mov.u32 	%r44, %r45;
$L__BB2_3:
	.pragma "nounroll";
	mul.wide.s32 	%rd22, %r42, 8;
	add.s64 	%rd23, %rd1, %rd22;
	mul.wide.s32 	%rd24, %r44, 8;
	add.s64 	%rd26, %rd25, %rd24;
	ld.global.nc.u64 	%rd27, [%rd26];
	{
	.reg .u32 %r0, %r1, %r2, %r3, %alo, %ahi, %blo, %bhi, %clo, %chi;
	mov.b64 	{%alo,%ahi}, %rd27;
	mov.b64 	{%blo,%bhi}, %rd3;
	mov.b64 	{%clo,%chi}, %rd70;
	mad.lo.cc.u32 	%r0, %alo, %blo, %clo;
	madc.hi.cc.u32 	%r1, %alo, %blo, %chi;
	madc.hi.u32 	%r2, %alo, %bhi, 0;
	mad.lo.cc.u32 	%r1, %alo, %bhi, %r1;
	madc.hi.cc.u32 	%r2, %ahi, %blo, %r2;
	madc.hi.u32 	%r3, %ahi, %bhi, 0;
	mad.lo.cc.u32 	%r1, %ahi, %blo, %r1;
	madc.lo.cc.u32 	%r2, %ahi, %bhi, %r2;
	addc.u32 	%r3, %r3, 0;
	mov.b64 	%rd28, {%r0,%r1};
	mov.b64 	%rd70, {%r2,%r3};
	}
	st.local.u64 	[%rd23], %rd28;
	add.s32 	%r44, %r44, 1;
	add.s32 	%r43, %r43, 1;
	add.s32 	%r42, %r42, 1;
	setp.ne.s32 	%p4, %r43, -15;
	mov.u32 	%r45, %r6;
	@%p4 bra 	$L__BB2_3;
$L__BB2_4:
	cvt.s64.s32 	%rd29, %r45;
	cvt.u64.u32 	%rd30, %r4;
	add.s64 	%rd31, %rd30, %rd29;
	shl.b64 	%rd32, %rd31, 3;
	add.s64 	%rd33, %rd1, %rd32;
	st.local.u64 	[%rd33+-120], %rd70;
	and.b32  	%r15, %r2, 63;
	ld.local.u64 	%rd72, [%rd1+16];
	ld.local.u64 	%rd71, [%rd1+24];
	setp.eq.s32 	%p5, %r15, 0;
	@%p5 bra 	$L__BB2_6;
	shl.b64 	%rd34, %rd71, %r15;
	shr.u64 	%rd35, %rd72, 1;
	xor.b32  	%r24, %r15, 63;
	shr.u64 	%rd36, %rd35, %r24;
	or.b64  	%rd71, %rd34, %rd36;
	ld.local.u64 	%rd37, [%rd1+8];
	shl.b64 	%rd38, %rd72, %r15;
	shr.u64 	%rd39, %rd37, 1;
	shr.u64 	%rd40, %rd39, %r24;
	or.b64  	%rd72, %rd38, %rd40;
$L__BB2_6:
	and.b32  	%r25, %r1, -2147483648;
	shr.u64 	%rd41, %rd71, 62;
	cvt.u32.u64 	%r26, %rd41;
	mov.b64 	{%r27, %r28}, %rd71;
	mov.b64 	{%r29, %r30}, %rd72;
	shf.l.wrap.b32 	%r31, %r30, %r27, 2;
	shf.l.wrap.b32 	%r32, %r27, %r28, 2;
	mov.b64 	%rd42, {%r31, %r32};
	shl.b64 	%rd43, %rd72, 2;
	shr.u64 	%rd44, %rd42, 63;
	cvt.u32.u64 	%r33, %rd44;
	add.s32 	%r34, %r33, %r26;
	setp.eq.s32 	%p6, %r25, 0;
	neg.s32 	%r35, %r34;
	selp.b32 	%r46, %r34, %r35, %p6;
	setp.gt.s64 	%p7, %rd42, -1;
	mov.b64 	%rd45, 0;
	{
	.reg .u32 %r0, %r1, %r2, %r3, %a0, %a1, %a2, %a3, %b0, %b1, %b2, %b3;
	mov.b64 	{%a0,%a1}, %rd45;
	mov.b64 	{%a2,%a3}, %rd45;
	mov.b64 	{%b0,%b1}, %rd43;
	mov.b64 	{%b2,%b3}, %rd42;
	sub.cc.u32 	%r0, %a0, %b0;
	subc.cc.u32 	%r1, %a1, %b1;
	subc.cc.u32 	%r2, %a2, %b2;
	subc.u32 	%r3, %a3, %b3;
	mov.b64 	%rd46, {%r0,%r1};
	mov.b64 	%rd47, {%r2,%r3};
	}
	xor.b32  	%r36, %r25, -2147483648;
	selp.b64 	%rd73, %rd42, %rd47, %p7;
	selp.b64 	%rd14, %rd43, %rd46, %p7;
	selp.b32 	%r17, %r25, %r36, %p7;
	clz.b64 	%r37, %rd73;
	cvt.u64.u32 	%rd15, %r37;
	setp.eq.s32 	%p8, %r37, 0;
	@%p8 bra 	$L__BB2_8;
	cvt.u32.u64 	%r38, %rd15;
	and.b32  	%r39, %r38, 63;
	shl.b64 	%rd48, %rd73, %r39;
	shr.u64 	%rd49, %rd14, 1;
	not.b32 	%r40, %r38;
	and.b32  	%r41, %r40, 63;
	shr.u64 	%rd50, %rd49, %r41;
	or.b64  	%rd73, %rd48, %rd50;
$L__BB2_8:
	mov.b64 	%rd51, -3958705157555305931;
	{
	.reg .u32 %r0, %r1, %r2, %r3, %alo, %ahi, %blo, %bhi;
	mov.b64 	{%alo,%ahi}, %rd73;
	mov.b64 	{%blo,%bhi}, %rd51;
	mul.lo.u32 	%r0, %alo, %blo;
	mul.hi.u32 	%r1, %alo, %blo;
	mad.lo.cc.u32 	%r1, %alo, %bhi, %r1;
	madc.hi.u32 	%r2, %alo, %bhi, 0;
	mad.lo.cc.u32 	%r1, %ahi, %blo, %r1;
	madc.hi.cc.u32 	%r2, %ahi, %blo, %r2;
	madc.hi.u32 	%r3, %ahi, %bhi, 0;
	mad.lo.cc.u32 	%r2, %ahi, %bhi, %r2;
	addc.u32 	%r3, %r3, 0;
	mov.b64 	%rd52, {%r0,%r1};
	mov.b64 	%rd53, {%r2,%r3};
	}
	setp.gt.s64 	%p9, %rd53, 0;
	{
	.reg .u32 %r0, %r1, %r2, %r3, %a0, %a1, %a2, %a3, %b0, %b1, %b2, %b3;
	mov.b64 	{%a0,%a1}, %rd52;
	mov.b64 	{%a2,%a3}, %rd53;
	mov.b64 	{%b0,%b1}, %rd52;
	mov.b64 	{%b2,%b3}, %rd53;
	add.cc.u32 	%r0, %a0, %b0;
	addc.cc.u32 	%r1, %a1, %b1;
	addc.cc.u32 	%r2, %a2, %b2;
	addc.u32 	%r3, %a3, %b3;
	mov.b64 	%rd54, {%r0,%r1};
	mov.b64 	%rd55, {%r2,%r3};
	}
	selp.b64 	%rd56, %rd55, %rd53, %p9;
	selp.s64 	%rd57, -1, 0, %p9;
	sub.s64 	%rd58, %rd57, %rd15;
	cvt.u64.u32 	%rd59, %r17;
	shl.b64 	%rd60, %rd59, 32;
	add.s64 	%rd61, %rd56, 1;
	shr.u64 	%rd62, %rd61, 10;
	add.s64 	%rd63, %rd62, 1;
	shr.u64 	%rd64, %rd63, 1;
	shl.b64 	%rd65, %rd58, 52;
	add.s64 	%rd66, %rd65, %rd64;
	add.s64 	%rd67, %rd66, 4602678819172646912;
	or.b64  	%rd68, %rd67, %rd60;
	mov.b64 	%fd4, %rd68;
$L__BB2_9:
	st.param.f64 	[func_retval0], %fd4;
	st.param.b32 	[func_retval0+8], %r46;
	ret;

}


// ===== COMPILED SASS (sm_100) =====

	.target	sm_100

	.elftype	@"ET_EXEC"


//--------------------- .note.nv.tkinfo           --------------------------
	.section	.note.nv.tkinfo,"",@"SHT_NOTE"
	.sectionflags	@"SHF_NOTE_NV_TKINFO"
	.tkinfo
        /*0018*/ 	.word	0x00000002
        /*0030*/ 	.string	""
        /*0030*/ 	.string	"ptxas"
        /*0030*/ 	.string	"Cuda compilation tools, release 13.0, V13.0.88"
        /*0030*/ 	.string	"Build cuda_13.0.r13.0/compiler.36424714_0"
        /*0030*/ 	.string	"-arch sm_100 -m 64 "



//--------------------- .note.nv.cuinfo           --------------------------
	.section	.note.nv.cuinfo,"",@"SHT_NOTE"
	.sectionflags	@"SHF_NOTE_NV_CUINFO"
        /*0018*/ 	.short	0x0002
        /*001a*/ 	.short	0x0064
        /*001c*/ 	.short	0x0082
	.zero		2


//--------------------- .nv.info                  --------------------------
	.section	.nv.info,"",@"SHT_CUDA_INFO"
	.align	4


	//----- nvinfo : EIATTR_REGCOUNT
	.align		4
        /*0000*/ 	.byte	0x04, 0x2f
        /*0002*/ 	.short	(.L_2 - .L_1)
	.align		4
.L_1:
        /*0004*/ 	.word	index@(_Z13kernel_render4vec3S_iifP6uchar4P4trigiS_S_)
        /*0008*/ 	.word	0x00000047


	//----- nvinfo : EIATTR_FRAME_SIZE
	.align		4
.L_2:
        /*000c*/ 	.byte	0x04, 0x11
        /*000e*/ 	.short	(.L_4 - .L_3)
	.align		4
.L_3:
        /*0010*/ 	.word	index@($_Z13kernel_render4vec3S_iifP6uchar4P4trigiS_S_$__internal_trig_reduction_slowpathd)
        /*0014*/ 	.word	0x00000028


	//----- nvinfo : EIATTR_FRAME_SIZE
	.align		4
.L_4:
        /*0018*/ 	.byte	0x04, 0x11
        /*001a*/ 	.short	(.L_6 - .L_5)
	.align		4
.L_5:
        /*001c*/ 	.word	index@($__internal_4_$__cuda_sm3x_div_rn_noftz_f32_slowpath)
        /*0020*/ 	.word	0x00000028


	//----- nvinfo : EIATTR_FRAME_SIZE
	.align		4
.L_6:
        /*0024*/ 	.byte	0x04, 0x11
        /*0026*/ 	.short	(.L_8 - .L_7)
	.align		4
.L_7:
        /*0028*/ 	.word	index@($__internal_3_$__cuda_sm20_sqrt_rn_f32_slowpath)
        /*002c*/ 	.word	0x00000028


	//----- nvinfo : EIATTR_FRAME_SIZE
	.align		4
.L_8:
        /*0030*/ 	.byte	0x04, 0x11
        /*0032*/ 	.short	(.L_10 - .L_9)
	.align		4
.L_9:
        /*0034*/ 	.word	index@($__internal_2_$__cuda_sm20_div_rn_f64_full)
        /*0038*/ 	.word	0x00000028


	//----- nvinfo : EIATTR_FRAME_SIZE
	.align		4
.L_10:
        /*003c*/ 	.byte	0x04, 0x11
        /*003e*/ 	.short	(.L_12 - .L_11)
	.align		4
.L_11:
        /*0040*/ 	.word	index@($__internal_1_$__cuda_sm20_dblrcp_rn_slowpath_v3)
        /*0044*/ 	.word	0x00000028


	//----- nvinfo : EIATTR_FRAME_SIZE
	.align		4
.L_12:
        /*0048*/ 	.byte	0x04, 0x11
        /*004a*/ 	.short	(.L_14 - .L_13)
	.align		4
.L_13:
        /*004c*/ 	.word	index@(_Z13kernel_render4vec3S_iifP6uchar4P4trigiS_S_)
        /*0050*/ 	.word	0x00000028


	//----- nvinfo : EIATTR_REGCOUNT
	.align		4
.L_14:
        /*0054*/ 	.byte	0x04, 0x2f
        /*0056*/ 	.short	(.L_16 - .L_15)
	.align		4
.L_15:
        /*0058*/ 	.word	index@(_Z11kernel_ssaaP6uchar4S0_iii)
        /*005c*/ 	.word	0x00000020


	//----- nvinfo : EIATTR_FRAME_SIZE
	.align		4
.L_16:
        /*0060*/ 	.byte	0x04, 0x11
        /*0062*/ 	.short	(.L_18 - .L_17)
	.align		4
.L_17:
        /*0064*/ 	.word	index@($__internal_0_$__cuda_sm3x_div_rn_noftz_f32_slowpath)
        /*0068*/ 	.word	0x00000000


	//----- nvinfo : EIATTR_FRAME_SIZE
	.align		4
.L_18:
        /*006c*/ 	.byte	0x04, 0x11
        /*006e*/ 	.short	(.L_20 - .L_19)
	.align		4
.L_19:
        /*0070*/ 	.word	index@(_Z11kernel_ssaaP6uchar4S0_iii)
        /*0074*/ 	.word	0x00000000


	//----- nvinfo : EIATTR_MIN_STACK_SIZE
	.align		4
.L_20:
        /*0078*/ 	.byte	0x04, 0x12
        /*007a*/ 	.short	(.L_22 - .L_21)
	.align		4
.L_21:
        /*007c*/ 	.word	index@(_Z11kernel_ssaaP6uchar4S0_iii)
        /*0080*/ 	.word	0x00000000


	//----- nvinfo : EIATTR_MIN_STACK_SIZE
	.align		4
.L_22:
        /*0084*/ 	.byte	0x04, 0x12
        /*0086*/ 	.short	(.L_24 - .L_23)
	.align		4
.L_23:
        /*0088*/ 	.word	index@(_Z13kernel_render4vec3S_iifP6uchar4P4trigiS_S_)
        /*008c*/ 	.word	0x00000028
.L_24:


//--------------------- .nv.compat                --------------------------
	.section	.nv.compat,"",@"SHT_CUDA_COMPAT_INFO"
	.align	4
        /*0000*/ 	.byte	0x02, 0x09, 0x00, 0x00, 0x02, 0x02, 0x01, 0x00, 0x02, 0x05, 0x05, 0x00, 0x03, 0x07, 0x01, 0x01
        /*0010*/ 	.byte	0x02, 0x03, 0x00, 0x00, 0x02, 0x06, 0x01, 0x00, 0x04, 0x0b, 0x08, 0x00, 0x01, 0x00, 0x00, 0x00
        /*0020*/ 	.byte	0x00, 0x00, 0x00, 0x00


//--------------------- .nv.info._Z11kernel_ssaaP6uchar4S0_iii --------------------------
	.section	.nv.info._Z11kernel_ssaaP6uchar4S0_iii,"",@"SHT_CUDA_INFO"
	.sectionflags	@""
	.align	4


	//----- nvinfo : EIATTR_CUDA_API_VERSION
	.align		4
        /*0000*/ 	.byte	0x04, 0x37
        /*0002*/ 	.short	(.L_26 - .L_25)
.L_25:
        /*0004*/ 	.word	0x00000082


	//----- nvinfo : EIATTR_KPARAM_INFO
	.align		4
.L_26:
        /*0008*/ 	.byte	0x04, 0x17
        /*000a*/ 	.short	(.L_28 - .L_27)
.L_27:
        /*000c*/ 	.word	0x00000000
        /*0010*/ 	.short	0x0004
        /*0012*/ 	.short	0x0018
        /*0014*/ 	.byte	0x00, 0xf0, 0x11, 0x00


	//----- nvinfo : EIATTR_KPARAM_INFO
	.align		4
.L_28:
        /*0018*/ 	.byte	0x04, 0x17
        /*001a*/ 	.short	(.L_30 - .L_29)
.L_29:
        /*001c*/ 	.word	0x00000000
        /*0020*/ 	.short	0x0003
        /*0022*/ 	.short	0x0014
        /*0024*/ 	.byte	0x00, 0xf0, 0x11, 0x00


	//----- nvinfo : EIATTR_KPARAM_INFO
	.align		4
.L_30:
        /*0028*/ 	.byte	0x04, 0x17
        /*002a*/ 	.short	(.L_32 - .L_31)
.L_31:
        /*002c*/ 	.word	0x00000000
        /*0030*/ 	.short	0x0002
        /*0032*/ 	.short	0x0010
        /*0034*/ 	.byte	0x00, 0xf0, 0x11, 0x00


	//----- nvinfo : EIATTR_KPARAM_INFO
	.align		4
.L_32:
        /*0038*/ 	.byte	0x04, 0x17
        /*003a*/ 	.short	(.L_34 - .L_33)
.L_33:
        /*003c*/ 	.word	0x00000000
        /*0040*/ 	.short	0x0001
        /*0042*/ 	.short	0x0008
        /*0044*/ 	.byte	0x00, 0xf5, 0x21, 0x00


	//----- nvinfo : EIATTR_KPARAM_INFO
	.align		4
.L_34:
        /*0048*/ 	.byte	0x04, 0x17
        /*004a*/ 	.short	(.L_36 - .L_35)
.L_35:
        /*004c*/ 	.word	0x00000000
        /*0050*/ 	.short	0x0000
        /*0052*/ 	.short	0x0000
        /*0054*/ 	.byte	0x00, 0xf5, 0x21, 0x00


	//----- nvinfo : EIATTR_SPARSE_MMA_MASK
	.align		4
.L_36:
        /*0058*/ 	.byte	0x03, 0x50
        /*005a*/ 	.short	0x0000


	//----- nvinfo : EIATTR_MAXREG_COUNT
	.align		4
        /*005c*/ 	.byte	0x03, 0x1b
        /*005e*/ 	.short	0x00ff


	//----- nvinfo : EIATTR_MERCURY_ISA_VERSION
	.align		4
        /*0060*/ 	.byte	0x03, 0x5f
        /*0062*/ 	.short	0x0101


	//----- nvinfo : EIATTR_UNUSED_LOAD_BYTE_OFFSET
	.align		4
        /*0064*/ 	.byte	0x04, 0x44
        /*0066*/ 	.short	(.L_38 - .L_37)


	//   ....[0]....
.L_37:
        /*0068*/ 	.word	0x00000570
        /*006c*/ 	.word	0x00000007


	//   ....[1]....
        /*0070*/ 	.word	0x00000580
        /*0074*/ 	.word	0x00000007


	//   ....[2]....
        /*0078*/ 	.word	0x00000590
        /*007c*/ 	.word	0x00000007


	//   ....[3]....
        /*0080*/ 	.word	0x00000600
        /*0084*/ 	.word	0x00000007


	//   ....[4]....
        /*0088*/ 	.word	0x00000610
        /*008c*/ 	.word	0x00000007


	//   ....[5]....
        /*0090*/ 	.word	0x000006b0
        /*0094*/ 	.word	0x00000007


	//   ....[6]....
        /*0098*/ 	.word	0x000006c0
        /*009c*/ 	.word	0x00000007


	//   ....[7]....
        /*00a0*/ 	.word	0x00000760
        /*00a4*/ 	.word	0x00000007


	//   ....[8]....
        /*00a8*/ 	.word	0x00000920
        /*00ac*/ 	.word	0x00000007


	//   ....[9]....
        /*00b0*/ 	.word	0x00000b20
        /*00b4*/ 	.word	0x00000007


	//   ....[10]....
        /*00b8*/ 	.word	0x00000b70
        /*00bc*/ 	.word	0x00000007


	//----- nvinfo : EIATTR_VRC_CTA_INIT_COUNT
	.align		4
.L_38:
        /*00c0*/ 	.byte	0x02, 0x4a
	.zero		1
	.zero		1


	//----- nvinfo : EIATTR_EXIT_INSTR_OFFSETS
	.align		4
        /*00c4*/ 	.byte	0x04, 0x1c
        /*00c6*/ 	.short	(.L_40 - .L_39)


	//   ....[0]....
.L_39:
        /*00c8*/ 	.word	0x000000f0


	//   ....[1]....
        /*00cc*/ 	.word	0x00001130


	//   ....[2]....
        /*00d0*/ 	.word	0x000017b0


	//----- nvinfo : EIATTR_CRS_STACK_SIZE
	.align		4
.L_40:
        /*00d4*/ 	.byte	0x04, 0x1e
        /*00d6*/ 	.short	(.L_42 - .L_41)
.L_41:
        /*00d8*/ 	.word	0x00000000


	//----- nvinfo : EIATTR_CBANK_PARAM_SIZE
	.align		4
.L_42:
        /*00dc*/ 	.byte	0x03, 0x19
        /*00de*/ 	.short	0x001c


	//----- nvinfo : EIATTR_PARAM_CBANK
	.align		4
        /*00e0*/ 	.byte	0x04, 0x0a
        /*00e2*/ 	.short	(.L_44 - .L_43)
	.align		4
.L_43:
        /*00e4*/ 	.word	index@(.nv.constant0._Z11kernel_ssaaP6uchar4S0_iii)
        /*00e8*/ 	.short	0x0380
        /*00ea*/ 	.short	0x001c


	//----- nvinfo : EIATTR_SW_WAR
	.align		4
.L_44:
        /*00ec*/ 	.byte	0x04, 0x36
        /*00ee*/ 	.short	(.L_46 - .L_45)
.L_45:
        /*00f0*/ 	.word	0x00000008
.L_46:


//--------------------- .nv.info._Z13kernel_render4vec3S_iifP6uchar4P4trigiS_S_ --------------------------
	.section	.nv.info._Z13kernel_render4vec3S_iifP6uchar4P4trigiS_S_,"",@"SHT_CUDA_INFO"
	.sectionflags	@""
	.align	4


	//----- nvinfo : EIATTR_CUDA_API_VERSION
	.align		4
        /*0000*/ 	.byte	0x04, 0x37
        /*0002*/ 	.short	(.L_48 - .L_47)
.L_47:
        /*0004*/ 	.word	0x00000082


	//----- nvinfo : EIATTR_KPARAM_INFO
	.align		4
.L_48:
        /*0008*/ 	.byte	0x04, 0x17
        /*000a*/ 	.short	(.L_50 - .L_49)
.L_49:
        /*000c*/ 	.word	0x00000000
        /*0010*/ 	.short	0x0009
        /*0012*/ 	.short	0x0048
        /*0014*/ 	.byte	0x00, 0xf0, 0x31, 0x00


	//----- nvinfo : EIATTR_KPARAM_INFO
	.align		4
.L_50:
        /*0018*/ 	.byte	0x04, 0x17
        /*001a*/ 	.short	(.L_52 - .L_51)
.L_51:
        /*001c*/ 	.word	0x00000000
        /*0020*/ 	.short	0x0008
        /*0022*/ 	.short	0x003c
        /*0024*/ 	.byte	0x00, 0xf0, 0x31, 0x00


	//----- nvinfo : EIATTR_KPARAM_INFO
	.align		4
.L_52:
        /*0028*/ 	.byte	0x04, 0x17
        /*002a*/ 	.short	(.L_54 - .L_53)
.L_53:
        /*002c*/ 	.word	0x00000000
        /*0030*/ 	.short	0x0007
        /*0032*/ 	.short	0x0038
        /*0034*/ 	.byte	0x00, 0xf0, 0x11, 0x00


	//----- nvinfo : EIATTR_KPARAM_INFO
	.align		4
.L_54:
        /*0038*/ 	.byte	0x04, 0x17
        /*003a*/ 	.short	(.L_56 - .L_55)
.L_55:
        /*003c*/ 	.word	0x00000000
        /*0040*/ 	.short	0x0006
        /*0042*/ 	.short	0x0030
        /*0044*/ 	.byte	0x00, 0xf5, 0x21, 0x00


	//----- nvinfo : EIATTR_KPARAM_INFO
	.align		4
.L_56:
        /*0048*/ 	.byte	0x04, 0x17
        /*004a*/ 	.short	(.L_58 - .L_57)
.L_57:
        /*004c*/ 	.word	0x00000000
        /*0050*/ 	.short	0x0005
        /*0052*/ 	.short	0x0028
        /*0054*/ 	.byte	0x00, 0xf5, 0x21, 0x00


	//----- nvinfo : EIATTR_KPARAM_INFO
	.align		4
.L_58:
        /*0058*/ 	.byte	0x04, 0x17
        /*005a*/ 	.short	(.L_60 - .L_59)
.L_59:
        /*005c*/ 	.word	0x00000000
        /*0060*/ 	.short	0x0004
        /*0062*/ 	.short	0x0020
        /*0064*/ 	.byte	0x00, 0xf0, 0x11, 0x00


	//----- nvinfo : EIATTR_KPARAM_INFO
	.align		4
.L_60:
        /*0068*/ 	.byte	0x04, 0x17
        /*006a*/ 	.short	(.L_62 - .L_61)
.L_61:
        /*006c*/ 	.word	0x00000000
        /*0070*/ 	.short	0x0003
        /*0072*/ 	.short	0x001c
        /*0074*/ 	.byte	0x00, 0xf0, 0x11, 0x00


	//----- nvinfo : EIATTR_KPARAM_INFO
	.align		4
.L_62:
        /*0078*/ 	.byte	0x04, 0x17
        /*007a*/ 	.short	(.L_64 - .L_63)
.L_63:
        /*007c*/ 	.word	0x00000000
        /*0080*/ 	.short	0x0002
        /*0082*/ 	.short	0x0018
        /*0084*/ 	.byte	0x00, 0xf0, 0x11, 0x00


	//----- nvinfo : EIATTR_KPARAM_INFO
	.align		4
.L_64:
        /*0088*/ 	.byte	0x04, 0x17
        /*008a*/ 	.short	(.L_66 - .L_65)
.L_65:
        /*008c*/ 	.word	0x00000000
        /*0090*/ 	.short	0x0001
        /*0092*/ 	.short	0x000c
        /*0094*/ 	.byte	0x00, 0xf0, 0x31, 0x00


	//----- nvinfo : EIATTR_KPARAM_INFO
	.align		4
.L_66:
        /*0098*/ 	.byte	0x04, 0x17
        /*009a*/ 	.short	(.L_68 - .L_67)
.L_67:
        /*009c*/ 	.word	0x00000000
        /*00a0*/ 	.short	0x0000
        /*00a2*/ 	.short	0x0000
        /*00a4*/ 	.byte	0x00, 0xf0, 0x31, 0x00


	//----- nvinfo : EIATTR_SPARSE_MMA_MASK
	.align		4
.L_68:
        /*00a8*/ 	.byte	0x03, 0x50
        /*00aa*/ 	.short	0x0000


	//----- nvinfo : EIATTR_MAXREG_COUNT
	.align		4
        /*00ac*/ 	.byte	0x03, 0x1b
        /*00ae*/ 	.short	0x00ff


	//----- nvinfo : EIATTR_MERCURY_ISA_VERSION
	.align		4
        /*00b0*/ 	.byte	0x03, 0x5f
        /*00b2*/ 	.short	0x0101


	//----- nvinfo : EIATTR_UNUSED_LOAD_BYTE_OFFSET
	.align		4
        /*00b4*/ 	.byte	0x04, 0x44
        /*00b6*/ 	.short	(.L_70 - .L_69)


	//   ....[0]....
.L_69:
        /*00b8*/ 	.word	0x00003580
        /*00bc*/ 	.word	0x00000007


	//----- nvinfo : EIATTR_VRC_CTA_INIT_COUNT
	.align		4
.L_70:
        /*00c0*/ 	.byte	0x02, 0x4a
	.zero		1
	.zero		1


	//----- nvinfo : EIATTR_EXIT_INSTR_OFFSETS
	.align		4
        /*00c4*/ 	.byte	0x04, 0x1c
        /*00c6*/ 	.short	(.L_72 - .L_71)


	//   ....[0]....
.L_71:
        /*00c8*/ 	.word	0x00001060


	//   ....[1]....
        /*00cc*/ 	.word	0x000037c0


	//----- nvinfo : EIATTR_CRS_STACK_SIZE
	.align		4
.L_72:
        /*00d0*/ 	.byte	0x04, 0x1e
        /*00d2*/ 	.short	(.L_74 - .L_73)
.L_73:
        /*00d4*/ 	.word	0x00000000


	//----- nvinfo : EIATTR_CBANK_PARAM_SIZE
	.align		4
.L_74:
        /*00d8*/ 	.byte	0x03, 0x19
        /*00da*/ 	.short	0x0054


	//----- nvinfo : EIATTR_PARAM_CBANK
	.align		4
        /*00dc*/ 	.byte	0x04, 0x0a
        /*00de*/ 	.short	(.L_76 - .L_75)
	.align		4
.L_75:
        /*00e0*/ 	.word	index@(.nv.constant0._Z13kernel_render4vec3S_iifP6uchar4P4trigiS_S_)
        /*00e4*/ 	.short	0x0380
        /*00e6*/ 	.short	0x0054


	//----- nvinfo : EIATTR_SW_WAR
	.align		4
.L_76:
        /*00e8*/ 	.byte	0x04, 0x36
        /*00ea*/ 	.short	(.L_78 - .L_77)
.L_77:
        /*00ec*/ 	.word	0x00000008
.L_78:


//--------------------- .nv.callgraph             --------------------------
	.section	.nv.callgraph,"",@"SHT_CUDA_CALLGRAPH"
	.align	4
	.sectionentsize	8
	.align		4
        /*0000*/ 	.word	0x00000000
	.align		4
        /*0004*/ 	.word	0xffffffff
	.align		4
        /*0008*/ 	.word	0x00000000
	.align		4
        /*000c*/ 	.word	0xfffffffe
	.align		4
        /*0010*/ 	.word	0x00000000
	.align		4
        /*0014*/ 	.word	0xfffffffd
	.align		4
        /*0018*/ 	.word	0x00000000
	.align		4
        /*001c*/ 	.word	0xfffffffc


//--------------------- .nv.constant4             --------------------------
	.section	.nv.constant4,"a",@progbits
	.align	8
	.align		8
.nv.constant4:
        /*0000*/ 	.dword	__cudart_i2opi_d


//--------------------- .text._Z11kernel_ssaaP6uchar4S0_iii --------------------------
	.section	.text._Z11kernel_ssaaP6uchar4S0_iii,"ax",@progbits
	.align	128
        .global         _Z11kernel_ssaaP6uchar4S0_iii
        .type           _Z11kernel_ssaaP6uchar4S0_iii,@function
        .size           _Z11kernel_ssaaP6uchar4S0_iii,(.L_x_152 - _Z11kernel_ssaaP6uchar4S0_iii)
        .other          _Z11kernel_ssaaP6uchar4S0_iii,@"STO_CUDA_ENTRY STV_DEFAULT"
_Z11kernel_ssaaP6uchar4S0_iii:
.text._Z11kernel_ssaaP6uchar4S0_iii:
[----:B------:R-:W0:Y:S01]  /*0000*/  LDC R1, c[0x0][0x37c] ;  /* 0x0000df00ff017b82 */ /* 0x000e220000000800 */
[----:B------:R-:W1:Y:S07]  /*0010*/  S2R R5, SR_TID.X ;  /* 0x0000000000057919 */ /* 0x000e6e0000002100 */
[----:B------:R-:W1:Y:S01]  /*0020*/  S2UR UR4, SR_CTAID.X ;  /* 0x00000000000479c3 */ /* 0x000e620000002500 */
[----:B------:R-:W2:Y:S01]  /*0030*/  LDCU UR8, c[0x0][0x394] ;  /* 0x00007280ff0877ac */ /* 0x000ea20008000800 */
[----:B------:R-:W3:Y:S06]  /*0040*/  S2R R0, SR_TID.Y ;  /* 0x0000000000007919 */ /* 0x000eec0000002200 */
[----:B------:R-:W1:Y:S08]  /*0050*/  LDC R2, c[0x0][0x360] ;  /* 0x0000d800ff027b82 */ /* 0x000e700000000800 */
[----:B------:R-:W3:Y:S08]  /*0060*/  S2UR UR5, SR_CTAID.Y ;  /* 0x00000000000579c3 */ /* 0x000ef00000002600 */
[----:B------:R-:W3:Y:S01]  /*0070*/  LDC R3, c[0x0][0x364] ;  /* 0x0000d900ff037b82 */ /* 0x000ee20000000800 */
[----:B------:R-:W4:Y:S01]  /*0080*/  LDCU UR6, c[0x0][0x370] ;  /* 0x00006e00ff0677ac */ /* 0x000f220008000800 */
[----:B------:R-:W5:Y:S01]  /*0090*/  LDCU UR7, c[0x0][0x374] ;  /* 0x00006e80ff0777ac */ /* 0x000f620008000800 */
[----:B-1----:R-:W-:-:S05]  /*00a0*/  IMAD R5, R2, UR4, R5 ;  /* 0x0000000402057c24 */ /* 0x002fca000f8e0205 */
[----:B--2---:R-:W-:Y:S01]  /*00b0*/  ISETP.GE.AND P0, PT, R5, UR8, PT ;  /* 0x0000000805007c0c */ /* 0x004fe2000bf06270 */
[----:B----4-:R-:W-:Y:S02]  /*00c0*/  IMAD R2, R2, UR6, RZ ;  /* 0x0000000602027c24 */ /* 0x010fe4000f8e02ff */
[C---:B---3--:R-:W-:Y:S02]  /*00d0*/  IMAD R0, R3.reuse, UR5, R0 ;  /* 0x0000000503007c24 */ /* 0x048fe4000f8e0200 */
[----:B-----5:R-:W-:-:S08]  /*00e0*/  IMAD R3, R3, UR7, RZ ;  /* 0x0000000703037c24 */ /* 0x020fd0000f8e02ff */
[----:B0-----:R-:W-:Y:S05]  /*00f0*/  @P0 EXIT ;  /* 0x000000000000094d */ /* 0x001fea0003800000 */
[----:B------:R-:W0:Y:S01]  /*0100*/  LDCU UR4, c[0x0][0x398] ;  /* 0x00007300ff0477ac */ /* 0x000e220008000800 */
[----:B------:R-:W1:Y:S01]  /*0110*/  LDCU.64 UR10, c[0x0][0x358] ;  /* 0x00006b00ff0a77ac */ /* 0x000e620008000a00 */
[----:B0-----:R-:W-:-:S09]  /*0120*/  UISETP.GE.AND UP0, UPT, UR4, 0x1, UPT ;  /* 0x000000010400788c */ /* 0x001fd2000bf06270 */
[----:B-1----:R-:W-:Y:S05]  /*0130*/  BRA.U !UP0, `(.L_x_0) ;  /* 0x0000001108007547 */ /* 0x002fea000b800000 */
[----:B------:R-:W0:Y:S01]  /*0140*/  LDCU.64 UR6, c[0x0][0x380] ;  /* 0x00007000ff0677ac */ /* 0x000e220008000a00 */
[----:B------:R-:W1:Y:S01]  /*0150*/  LDCU UR8, c[0x0][0x390] ;  /* 0x00007200ff0877ac */ /* 0x000e620008000800 */
[----:B0-----:R-:W-:Y:S02]  /*0160*/  UIADD3 UR5, UP0, UPT, UR6, 0x10, URZ ;  /* 0x0000001006057890 */ /* 0x001fe4000ff1e0ff */
[----:B-1----:R-:W-:Y:S02]  /*0170*/  UIMAD UR4, UR4, UR8, URZ ;  /* 0x00000008040472a4 */ /* 0x002fe4000f8e02ff */
[----:B------:R-:W-:-:S12]  /*0180*/  UIADD3.X UR6, UPT, UPT, URZ, UR7, URZ, UP0, !UPT ;  /* 0x00000007ff067290 */ /* 0x000fd800087fe4ff */
.L_x_19:
[----:B0-----:R-:W0:Y:S01]  /*0190*/  LDCU UR7, c[0x0][0x390] ;  /* 0x00007200ff0777ac */ /* 0x001e220008000800 */
[----:B------:R-:W-:Y:S01]  /*01a0*/  BSSY.RECONVERGENT B0, `(.L_x_1) ;  /* 0x00000f4000007945 */ /* 0x000fe20003800200 */
[----:B0-----:R-:W-:-:S13]  /*01b0*/  ISETP.GE.AND P0, PT, R0, UR7, PT ;  /* 0x0000000700007c0c */ /* 0x001fda000bf06270 */
[----:B------:R-:W-:Y:S05]  /*01c0*/  @P0 BRA `(.L_x_2) ;  /* 0x0000000c00c40947 */ /* 0x000fea0003800000 */
[----:B------:R-:W0:Y:S01]  /*01d0*/  LDCU UR7, c[0x0][0x398] ;  /* 0x00007300ff0777ac */ /* 0x000e220008000800 */
[----:B------:R-:W-:Y:S01]  /*01e0*/  IMAD.MOV.U32 R4, RZ, RZ, RZ ;  /* 0x000000ffff047224 */ /* 0x000fe200078e00ff */
[----:B------:R-:W-:Y:S01]  /*01f0*/  PRMT R6, RZ, 0x7610, R6 ;  /* 0x00007610ff067816 */ /* 0x000fe20000000006 */
[----:B------:R-:W-:Y:S01]  /*0200*/  IMAD.MOV.U32 R8, RZ, RZ, R0 ;  /* 0x000000ffff087224 */ /* 0x000fe200078e0000 */
[----:B------:R-:W-:Y:S01]  /*0210*/  PRMT R7, RZ, 0x7610, R7 ;  /* 0x00007610ff077816 */ /* 0x000fe20000000007 */
[----:B0-----:R-:W-:-:S07]  /*0220*/  IMAD R9, R5, UR7, RZ ;  /* 0x0000000705097c24 */ /* 0x001fce000f8e02ff */
.L_x_18:
[----:B0-----:R-:W0:Y:S01]  /*0230*/  LDCU UR7, c[0x0][0x398] ;  /* 0x00007300ff0777ac */ /* 0x001e220008000800 */
[----:B------:R-:W-:Y:S01]  /*0240*/  PRMT R14, R7, 0x9910, RZ ;  /* 0x00009910070e7816 */ /* 0x000fe200000000ff */
[----:B------:R-:W-:Y:S01]  /*0250*/  IMAD.IADD R19, R8, 0x1, -R0 ;  /* 0x0000000108137824 */ /* 0x000fe200078e0a00 */
[----:B------:R-:W-:Y:S01]  /*0260*/  PRMT R18, R6, 0x9910, RZ ;  /* 0x0000991006127816 */ /* 0x000fe200000000ff */
[----:B------:R-:W-:Y:S01]  /*0270*/  IMAD.MOV R20, RZ, RZ, -R3 ;  /* 0x000000ffff147224 */ /* 0x000fe200078e0a03 */
[----:B------:R-:W-:Y:S01]  /*0280*/  BSSY.RECONVERGENT B1, `(.L_x_3) ;  /* 0x00000a2000017945 */ /* 0x000fe20003800200 */
[----:B------:R-:W-:Y:S02]  /*0290*/  IMAD.MOV.U32 R22, RZ, RZ, RZ ;  /* 0x000000ffff167224 */ /* 0x000fe400078e00ff */
[----:B0-----:R-:W-:Y:S02]  /*02a0*/  IMAD R11, R3, UR7, RZ ;  /* 0x00000007030b7c24 */ /* 0x001fe4000f8e02ff */
[----:B------:R-:W-:-:S02]  /*02b0*/  IMAD R15, R0, UR7, RZ ;  /* 0x00000007000f7c24 */ /* 0x000fc4000f8e02ff */
[----:B------:R-:W-:Y:S02]  /*02c0*/  IMAD.MOV R10, RZ, RZ, -R11 ;  /* 0x000000ffff0a7224 */ /* 0x000fe400078e0a0b */
[--C-:B------:R-:W-:Y:S02]  /*02d0*/  IMAD.MOV R12, RZ, RZ, -R15.reuse ;  /* 0x000000ffff0c7224 */ /* 0x100fe400078e0a0f */
[----:B------:R-:W-:Y:S01]  /*02e0*/  VIADD R13, R15, UR7 ;  /* 0x000000070f0d7c36 */ /* 0x000fe20008000000 */
[----:B------:R-:W-:Y:S01]  /*02f0*/  PRMT R17, R10, 0x9910, RZ ;  /* 0x000099100a117816 */ /* 0x000fe200000000ff */
[CC--:B------:R-:W-:Y:S01]  /*0300*/  IMAD R10, R11.reuse, R4.reuse, R15 ;  /* 0x000000040b0a7224 */ /* 0x0c0fe200078e020f */
[----:B------:R-:W-:Y:S01]  /*0310*/  PRMT R12, R12, 0x7710, RZ ;  /* 0x000077100c0c7816 */ /* 0x000fe200000000ff */
[----:B------:R-:W-:Y:S01]  /*0320*/  IMAD R13, R11, R4, R13 ;  /* 0x000000040b0d7224 */ /* 0x000fe200078e020d */
[----:B------:R-:W0:Y:S01]  /*0330*/  LDCU UR7, c[0x0][0x398] ;  /* 0x00007300ff0777ac */ /* 0x000e220008000800 */
[----:B------:R-:W-:-:S02]  /*0340*/  IMAD.MOV R16, RZ, RZ, -R11 ;  /* 0x000000ffff107224 */ /* 0x000fc400078e0a0b */
[C-C-:B------:R-:W-:Y:S01]  /*0350*/  IMAD R14, R17.reuse, R14, R12.reuse ;  /* 0x0000000e110e7224 */ /* 0x140fe200078e020c */
[----:B------:R-:W-:Y:S01]  /*0360*/  VIADDMNMX R13, R10, 0x1, R13, !PT ;  /* 0x000000010a0d7846 */ /* 0x000fe2000780010d */
[----:B------:R-:W-:Y:S02]  /*0370*/  IMAD R12, R17, R18, R12 ;  /* 0x00000012110c7224 */ /* 0x000fe400078e020c */
[C---:B------:R-:W-:Y:S02]  /*0380*/  IMAD R18, R4.reuse, R20, R19 ;  /* 0x0000001404127224 */ /* 0x040fe400078e0213 */
[C---:B------:R-:W-:Y:S02]  /*0390*/  IMAD.IADD R10, R13.reuse, 0x1, R14 ;  /* 0x000000010d0a7824 */ /* 0x040fe400078e020e */
[CC--:B------:R-:W-:Y:S02]  /*03a0*/  IMAD R14, R4.reuse, R16.reuse, -R15 ;  /* 0x00000010040e7224 */ /* 0x0c0fe400078e0a0f */
[----:B------:R-:W-:Y:S01]  /*03b0*/  IMAD R16, R4, R16, R13 ;  /* 0x0000001004107224 */ /* 0x000fe200078e020d */
[----:B------:R-:W-:Y:S01]  /*03c0*/  LOP3.LUT R10, R10, 0xffff, RZ, 0xc0, !PT ;  /* 0x0000ffff0a0a7812 */ /* 0x000fe200078ec0ff */
[----:B------:R-:W-:-:S02]  /*03d0*/  IMAD.IADD R11, R13, 0x1, R14 ;  /* 0x000000010d0b7824 */ /* 0x000fc400078e020e */
[----:B------:R-:W-:Y:S01]  /*03e0*/  IMAD.IADD R16, R15, 0x1, -R16 ;  /* 0x000000010f107824 */ /* 0x000fe200078e0a10 */
[----:B------:R-:W-:Y:S01]  /*03f0*/  LOP3.LUT R14, R10, 0x7, RZ, 0xc0, !PT ;  /* 0x000000070a0e7812 */ /* 0x000fe200078ec0ff */
[----:B------:R-:W-:Y:S01]  /*0400*/  IMAD.IADD R12, R12, 0x1, R13 ;  /* 0x000000010c0c7824 */ /* 0x000fe200078e020d */
[----:B------:R-:W-:Y:S01]  /*0410*/  LOP3.LUT R15, R11, 0xfffffff8, RZ, 0xc0, !PT ;  /* 0xfffffff80b0f7812 */ /* 0x000fe200078ec0ff */
[----:B------:R-:W-:Y:S01]  /*0420*/  IMAD.MOV.U32 R20, RZ, RZ, RZ ;  /* 0x000000ffff147224 */ /* 0x000fe200078e00ff */
[----:B------:R-:W-:Y:S01]  /*0430*/  ISETP.GT.U32.AND P1, PT, R16, -0x8, PT ;  /* 0xfffffff81000780c */ /* 0x000fe20003f24070 */
[----:B------:R-:W-:Y:S02]  /*0440*/  VIADD R14, R14, 0xffffffff ;  /* 0xffffffff0e0e7836 */ /* 0x000fe40000000000 */
[----:B0-----:R-:W-:Y:S02]  /*0450*/  IMAD R13, R18, UR7, -R15 ;  /* 0x00000007120d7c24 */ /* 0x001fe4000f8e0a0f */
[----:B------:R-:W-:Y:S01]  /*0460*/  IMAD.MOV.U32 R19, RZ, RZ, R9 ;  /* 0x000000ffff137224 */ /* 0x000fe200078e0009 */
[----:B------:R-:W-:Y:S01]  /*0470*/  ISETP.GE.U32.AND P0, PT, R14, 0x3, PT ;  /* 0x000000030e00780c */ /* 0x000fe20003f06070 */
[----:B------:R-:W-:-:S02]  /*0480*/  IMAD.MOV.U32 R18, RZ, RZ, RZ ;  /* 0x000000ffff127224 */ /* 0x000fc400078e00ff */
[----:B------:R-:W-:-:S10]  /*0490*/  IMAD R21, R8, UR7, RZ ;  /* 0x0000000708157c24 */ /* 0x000fd4000f8e02ff */
.L_x_11:
[----:B------:R-:W-:Y:S01]  /*04a0*/  BSSY.RECONVERGENT B2, `(.L_x_4) ;  /* 0x000003e000027945 */ /* 0x000fe20003800200 */
[----:B------:R-:W-:Y:S01]  /*04b0*/  LOP3.LUT P3, RZ, R11, 0x7, RZ, 0xc0, !PT ;  /* 0x000000070bff7812 */ /* 0x000fe2000786c0ff */
[----:B------:R-:W-:Y:S02]  /*04c0*/  IMAD.MOV.U32 R23, RZ, RZ, R21 ;  /* 0x000000ffff177224 */ /* 0x000fe400078e0015 */
[----:B------:R-:W-:Y:S10]  /*04d0*/  @P1 BRA `(.L_x_5) ;  /* 0x0000000000e81947 */ /* 0x000ff40003800000 */
[----:B------:R-:W0:Y:S01]  /*04e0*/  LDCU UR7, c[0x0][0x390] ;  /* 0x00007200ff0777ac */ /* 0x000e220008000800 */
[----:B------:R-:W-:Y:S02]  /*04f0*/  IMAD.MOV.U32 R16, RZ, RZ, R13 ;  /* 0x000000ffff107224 */ /* 0x000fe400078e000d */
[----:B------:R-:W-:Y:S01]  /*0500*/  IMAD.MOV.U32 R23, RZ, RZ, R21 ;  /* 0x000000ffff177224 */ /* 0x000fe200078e0015 */
[----:B------:R-:W1:Y:S01]  /*0510*/  LDCU UR8, c[0x0][0x398] ;  /* 0x00007300ff0877ac */ /* 0x000e620008000800 */
[----:B0-----:R-:W-:-:S04]  /*0520*/  IMAD R17, R19, UR7, R8 ;  /* 0x0000000713117c24 */ /* 0x001fc8000f8e0208 */
[----:B-1----:R-:W-:-:S07]  /*0530*/  IMAD R17, R17, UR8, RZ ;  /* 0x0000000811117c24 */ /* 0x002fce000f8e02ff */
.L_x_6:
[----:B------:R-:W-:Y:S02]  /*0540*/  IMAD.U32 R14, RZ, RZ, UR5 ;  /* 0x00000005ff0e7e24 */ /* 0x000fe4000f8e00ff */
[----:B------:R-:W-:Y:S02]  /*0550*/  IMAD.U32 R15, RZ, RZ, UR6 ;  /* 0x00000006ff0f7e24 */ /* 0x000fe4000f8e00ff */
[----:B------:R-:W-:-:S05]  /*0560*/  IMAD.WIDE R14, R17, 0x4, R14 ;  /* 0x00000004110e7825 */ /* 0x000fca00078e020e */
[----:B------:R-:W2:Y:S04]  /*0570*/  LDG.E R25, desc[UR10][R14.64+-0x10] ;  /* 0xfffff00a0e197981 */ /* 0x000ea8000c1e1900 */
[----:B------:R-:W3:Y:S04]  /*0580*/  LDG.E R24, desc[UR10][R14.64+-0xc] ;  /* 0xfffff40a0e187981 */ /* 0x000ee8000c1e1900 */
[----:B------:R-:W4:Y:S01]  /*0590*/  LDG.E R28, desc[UR10][R14.64+0xc] ;  /* 0x00000c0a0e1c7981 */ /* 0x000f22000c1e1900 */
[----:B--2---:R-:W-:Y:S02]  /*05a0*/  PRMT R27, R25, 0x7770, RZ ;  /* 0x00007770191b7816 */ /* 0x004fe400000000ff */
[----:B---3--:R-:W-:-:S04]  /*05b0*/  PRMT R26, R24, 0x7770, RZ ;  /* 0x00007770181a7816 */ /* 0x008fc800000000ff */
[----:B------:R-:W-:Y:S02]  /*05c0*/  IADD3 R26, PT, PT, R26, R20, R27 ;  /* 0x000000141a1a7210 */ /* 0x000fe40007ffe01b */
[----:B------:R-:W-:Y:S02]  /*05d0*/  PRMT R20, R24, 0x7771, RZ ;  /* 0x0000777118147816 */ /* 0x000fe400000000ff */
[----:B------:R-:W-:-:S04]  /*05e0*/  PRMT R27, R25, 0x7771, RZ ;  /* 0x00007771191b7816 */ /* 0x000fc800000000ff */
[----:B------:R-:W-:Y:S02]  /*05f0*/  IADD3 R27, PT, PT, R20, R18, R27 ;  /* 0x00000012141b7210 */ /* 0x000fe40007ffe01b */
[----:B------:R-:W2:Y:S04]  /*0600*/  LDG.E R20, desc[UR10][R14.64+-0x8] ;  /* 0xfffff80a0e147981 */ /* 0x000ea8000c1e1900 */
[----:B------:R-:W3:Y:S01]  /*0610*/  LDG.E R18, desc[UR10][R14.64+-0x4] ;  /* 0xfffffc0a0e127981 */ /* 0x000ee2000c1e1900 */
[----:B------:R-:W-:Y:S02]  /*0620*/  PRMT R25, R25, 0x7772, RZ ;  /* 0x0000777219197816 */ /* 0x000fe400000000ff */
[----:B------:R-:W-:-:S04]  /*0630*/  PRMT R24, R24, 0x7772, RZ ;  /* 0x0000777218187816 */ /* 0x000fc800000000ff */
[----:B------:R-:W-:Y:S02]  /*0640*/  IADD3 R25, PT, PT, R24, R22, R25 ;  /* 0x0000001618197210 */ /* 0x000fe40007ffe019 */
[----:B--2---:R-:W-:Y:S02]  /*0650*/  PRMT R29, R20, 0x7770, RZ ;  /* 0x00007770141d7816 */ /* 0x004fe400000000ff */
[C---:B---3--:R-:W-:Y:S02]  /*0660*/  PRMT R22, R18.reuse, 0x7770, RZ ;  /* 0x0000777012167816 */ /* 0x048fe400000000ff */
[----:B------:R-:W-:Y:S02]  /*0670*/  PRMT R24, R18, 0x7771, RZ ;  /* 0x0000777112187816 */ /* 0x000fe400000000ff */
[----:B------:R-:W-:Y:S02]  /*0680*/  IADD3 R26, PT, PT, R22, R26, R29 ;  /* 0x0000001a161a7210 */ /* 0x000fe40007ffe01d */
        /* <DEDUP_REMOVED lines=13> */
[----:B------:R-:W2:Y:S01]  /*0760*/  LDG.E R18, desc[UR10][R14.64+0x8] ;  /* 0x0000080a0e127981 */ /* 0x000ea2000c1e1900 */
[----:B------:R-:W-:Y:S01]  /*0770*/  VIADD R16, R16, 0x8 ;  /* 0x0000000810107836 */ /* 0x000fe20000000000 */
[----:B------:R-:W-:-:S04]  /*0780*/  PRMT R22, R22, 0x7772, RZ ;  /* 0x0000777216167816 */ /* 0x000fc800000000ff */
[----:B------:R-:W-:Y:S02]  /*0790*/  ISETP.NE.AND P2, PT, R16, RZ, PT ;  /* 0x000000ff1000720c */ /* 0x000fe40003f45270 */
[----:B------:R-:W-:Y:S02]  /*07a0*/  PRMT R24, R24, 0x7772, RZ ;  /* 0x0000777218187816 */ /* 0x000fe400000000ff */
[----:B----4-:R-:W-:Y:S02]  /*07b0*/  PRMT R20, R28, 0x7770, RZ ;  /* 0x000077701c147816 */ /* 0x010fe400000000ff */
[----:B------:R-:W-:Y:S01]  /*07c0*/  IADD3 R25, PT, PT, R24, R25, R22 ;  /* 0x0000001918197210 */ /* 0x000fe20007ffe016 */
[----:B------:R-:W-:Y:S02]  /*07d0*/  VIADD R23, R23, 0x8 ;  /* 0x0000000817177836 */ /* 0x000fe40000000000 */
[----:B------:R-:W-:Y:S01]  /*07e0*/  VIADD R17, R17, 0x8 ;  /* 0x0000000811117836 */ /* 0x000fe20000000000 */
[----:B--2---:R-:W-:-:S02]  /*07f0*/  PRMT R29, R18, 0x7770, RZ ;  /* 0x00007770121d7816 */ /* 0x004fc400000000ff */
[C---:B------:R-:W-:Y:S02]  /*0800*/  PRMT R22, R18.reuse, 0x7771, RZ ;  /* 0x0000777112167816 */ /* 0x040fe400000000ff */
[----:B------:R-:W-:Y:S02]  /*0810*/  PRMT R24, R18, 0x7772, RZ ;  /* 0x0000777212187816 */ /* 0x000fe400000000ff */
[C---:B------:R-:W-:Y:S02]  /*0820*/  PRMT R18, R28.reuse, 0x7771, RZ ;  /* 0x000077711c127816 */ /* 0x040fe400000000ff */
[----:B------:R-:W-:Y:S02]  /*0830*/  PRMT R28, R28, 0x7772, RZ ;  /* 0x000077721c1c7816 */ /* 0x000fe400000000ff */
[----:B------:R-:W-:Y:S02]  /*0840*/  IADD3 R18, PT, PT, R18, R27, R22 ;  /* 0x0000001b12127210 */ /* 0x000fe40007ffe016 */
[----:B------:R-:W-:-:S02]  /*0850*/  IADD3 R20, PT, PT, R20, R26, R29 ;  /* 0x0000001a14147210 */ /* 0x000fc40007ffe01d */
[----:B------:R-:W-:Y:S01]  /*0860*/  IADD3 R22, PT, PT, R28, R25, R24 ;  /* 0x000000191c167210 */ /* 0x000fe20007ffe018 */
[----:B------:R-:W-:Y:S06]  /*0870*/  @P2 BRA `(.L_x_6) ;  /* 0xfffffffc00302947 */ /* 0x000fec000383ffff */
.L_x_5:
[----:B------:R-:W-:Y:S05]  /*0880*/  BSYNC.RECONVERGENT B2 ;  /* 0x0000000000027941 */ /* 0x000fea0003800200 */
.L_x_4:
[----:B------:R-:W-:Y:S04]  /*0890*/  BSSY.RECONVERGENT B2, `(.L_x_7) ;  /* 0x000003b000027945 */ /* 0x000fe80003800200 */
[----:B------:R-:W-:Y:S05]  /*08a0*/  @!P3 BRA `(.L_x_8) ;  /* 0x0000000000e4b947 */ /* 0x000fea0003800000 */
[----:B------:R-:W-:Y:S01]  /*08b0*/  BSSY.RECONVERGENT B3, `(.L_x_9) ;  /* 0x000001b000037945 */ /* 0x000fe20003800200 */
[----:B------:R-:W-:-:S03]  /*08c0*/  LOP3.LUT P2, RZ, R10, 0x3, RZ, 0xc0, !PT ;  /* 0x000000030aff7812 */ /* 0x000fc6000784c0ff */
[----:B------:R-:W-:Y:S10]  /*08d0*/  @!P0 BRA `(.L_x_10) ;  /* 0x0000000000608947 */ /* 0x000ff40003800000 */
[----:B------:R-:W0:Y:S01]  /*08e0*/  LDC.64 R14, c[0x0][0x380] ;  /* 0x0000e000ff0e7b82 */ /* 0x000e220000000a00 */
[----:B------:R-:W-:-:S04]  /*08f0*/  IMAD R16, R19, UR4, RZ ;  /* 0x0000000413107c24 */ /* 0x000fc8000f8e02ff */
[----:B------:R-:W-:-:S04]  /*0900*/  IMAD.IADD R17, R16, 0x1, R23 ;  /* 0x0000000110117824 */ /* 0x000fc800078e0217 */
[----:B0-----:R-:W-:-:S05]  /*0910*/  IMAD.WIDE R14, R17, 0x4, R14 ;  /* 0x00000004110e7825 */ /* 0x001fca00078e020e */
[----:B------:R-:W2:Y:S04]  /*0920*/  LDG.E R16, desc[UR10][R14.64] ;  /* 0x0000000a0e107981 */ /* 0x000ea8000c1e1900 */
[----:B------:R-:W3:Y:S04]  /*0930*/  LDG.E.U8 R24, desc[UR10][R14.64+0x4] ;  /* 0x0000040a0e187981 */ /* 0x000ee8000c1e1100 */
[----:B------:R-:W4:Y:S04]  /*0940*/  LDG.E.U8 R17, desc[UR10][R14.64+0x6] ;  /* 0x0000060a0e117981 */ /* 0x000f28000c1e1100 */
[----:B------:R-:W5:Y:S04]  /*0950*/  LDG.E.U8 R26, desc[UR10][R14.64+0x5] ;  /* 0x0000050a0e1a7981 */ /* 0x000f68000c1e1100 */
[----:B------:R-:W5:Y:S01]  /*0960*/  LDG.E.U8 R27, desc[UR10][R14.64+0xa] ;  /* 0x00000a0a0e1b7981 */ /* 0x000f62000c1e1100 */
[----:B--2---:R-:W-:-:S04]  /*0970*/  PRMT R25, R16, 0x7770, RZ ;  /* 0x0000777010197816 */ /* 0x004fc800000000ff */
[----:B---3--:R-:W-:Y:S02]  /*0980*/  IADD3 R20, PT, PT, R24, R20, R25 ;  /* 0x0000001418147210 */ /* 0x008fe40007ffe019 */
[C---:B------:R-:W-:Y:S01]  /*0990*/  PRMT R25, R16.reuse, 0x7771, RZ ;  /* 0x0000777110197816 */ /* 0x040fe200000000ff */
[----:B------:R-:W2:Y:S01]  /*09a0*/  LDG.E.U8 R24, desc[UR10][R14.64+0xd] ;  /* 0x00000d0a0e187981 */ /* 0x000ea2000c1e1100 */
[----:B------:R-:W-:-:S04]  /*09b0*/  PRMT R16, R16, 0x7772, RZ ;  /* 0x0000777210107816 */ /* 0x000fc800000000ff */
[----:B----4-:R-:W-:Y:S02]  /*09c0*/  IADD3 R16, PT, PT, R17, R22, R16 ;  /* 0x0000001611107210 */ /* 0x010fe40007ffe010 */
[----:B-----5:R-:W-:Y:S01]  /*09d0*/  IADD3 R18, PT, PT, R26, R18, R25 ;  /* 0x000000121a127210 */ /* 0x020fe20007ffe019 */
[----:B------:R-:W3:Y:S04]  /*09e0*/  LDG.E.U8 R17, desc[UR10][R14.64+0x8] ;  /* 0x0000080a0e117981 */ /* 0x000ee8000c1e1100 */
[----:B------:R-:W3:Y:S04]  /*09f0*/  LDG.E.U8 R22, desc[UR10][R14.64+0xc] ;  /* 0x00000c0a0e167981 */ /* 0x000ee8000c1e1100 */
[----:B------:R-:W2:Y:S04]  /*0a00*/  LDG.E.U8 R25, desc[UR10][R14.64+0x9] ;  /* 0x0000090a0e197981 */ /* 0x000ea8000c1e1100 */
[----:B------:R-:W4:Y:S01]  /*0a10*/  LDG.E.U8 R26, desc[UR10][R14.64+0xe] ;  /* 0x00000e0a0e1a7981 */ /* 0x000f22000c1e1100 */
[----:B------:R-:W-:Y:S01]  /*0a20*/  VIADD R23, R23, 0x4 ;  /* 0x0000000417177836 */ /* 0x000fe20000000000 */
[----:B---3--:R-:W-:-:S02]  /*0a30*/  IADD3 R20, PT, PT, R22, R20, R17 ;  /* 0x0000001416147210 */ /* 0x008fc40007ffe011 */
[----:B--2---:R-:W-:Y:S02]  /*0a40*/  IADD3 R18, PT, PT, R24, R18, R25 ;  /* 0x0000001218127210 */ /* 0x004fe40007ffe019 */
[----:B----4-:R-:W-:-:S07]  /*0a50*/  IADD3 R22, PT, PT, R26, R16, R27 ;  /* 0x000000101a167210 */ /* 0x010fce0007ffe01b */
.L_x_10:
[----:B------:R-:W-:Y:S05]  /*0a60*/  BSYNC.RECONVERGENT B3 ;  /* 0x0000000000037941 */ /* 0x000fea0003800200 */
.L_x_9:
[----:B------:R-:W-:Y:S05]  /*0a70*/  @!P2 BRA `(.L_x_8) ;  /* 0x000000000070a947 */ /* 0x000fea0003800000 */
[C---:B------:R-:W-:Y:S01]  /*0a80*/  LOP3.LUT R14, R12.reuse, 0x3, RZ, 0xc0, !PT ;  /* 0x000000030c0e7812 */ /* 0x040fe200078ec0ff */
[----:B------:R-:W-:Y:S01]  /*0a90*/  IMAD R24, R19, UR4, RZ ;  /* 0x0000000413187c24 */ /* 0x000fe2000f8e02ff */
[----:B------:R-:W-:Y:S02]  /*0aa0*/  LOP3.LUT P3, RZ, R12, 0x1, RZ, 0xc0, !PT ;  /* 0x000000010cff7812 */ /* 0x000fe4000786c0ff */
[----:B------:R-:W-:-:S11]  /*0ab0*/  ISETP.NE.AND P2, PT, R14, 0x1, PT ;  /* 0x000000010e00780c */ /* 0x000fd60003f45270 */
[----:B------:R-:W0:Y:S02]  /*0ac0*/  @P3 LDC.64 R14, c[0x0][0x380] ;  /* 0x0000e000ff0e3b82 */ /* 0x000e240000000a00 */
[----:B------:R-:W-:Y:S02]  /*0ad0*/  @P2 IMAD.IADD R25, R24, 0x1, R23 ;  /* 0x0000000118192824 */ /* 0x000fe400078e0217 */
[----:B------:R-:W-:-:S04]  /*0ae0*/  @P2 VIADD R23, R23, 0x2 ;  /* 0x0000000217172836 */ /* 0x000fc80000000000 */
[----:B------:R-:W1:Y:S01]  /*0af0*/  @P2 LDC.64 R16, c[0x0][0x380] ;  /* 0x0000e000ff102b82 */ /* 0x000e620000000a00 */
[----:B------:R-:W-:Y:S02]  /*0b00*/  @P3 IMAD.IADD R27, R24, 0x1, R23 ;  /* 0x00000001181b3824 */ /* 0x000fe400078e0217 */
[----:B-1----:R-:W-:-:S05]  /*0b10*/  @P2 IMAD.WIDE R16, R25, 0x4, R16 ;  /* 0x0000000419102825 */ /* 0x002fca00078e0210 */
[----:B------:R-:W2:Y:S01]  /*0b20*/  @P2 LDG.E R23, desc[UR10][R16.64] ;  /* 0x0000000a10172981 */ /* 0x000ea2000c1e1900 */
[----:B0-----:R-:W-:-:S03]  /*0b30*/  @P3 IMAD.WIDE R14, R27, 0x4, R14 ;  /* 0x000000041b0e3825 */ /* 0x001fc600078e020e */
[----:B------:R-:W3:Y:S04]  /*0b40*/  @P2 LDG.E.U8 R25, desc[UR10][R16.64+0x4] ;  /* 0x0000040a10192981 */ /* 0x000ee8000c1e1100 */
[----:B------:R-:W4:Y:S04]  /*0b50*/  @P2 LDG.E.U8 R27, desc[UR10][R16.64+0x5] ;  /* 0x0000050a101b2981 */ /* 0x000f28000c1e1100 */
[----:B------:R-:W5:Y:S04]  /*0b60*/  @P2 LDG.E.U8 R26, desc[UR10][R16.64+0x6] ;  /* 0x0000060a101a2981 */ /* 0x000f68000c1e1100 */
[----:B------:R-:W5:Y:S01]  /*0b70*/  @P3 LDG.E R14, desc[UR10][R14.64] ;  /* 0x0000000a0e0e3981 */ /* 0x000f62000c1e1900 */
[----:B--2---:R-:W-:-:S04]  /*0b80*/  @P2 PRMT R24, R23, 0x7770, RZ ;  /* 0x0000777017182816 */ /* 0x004fc800000000ff */
[----:B---3--:R-:W-:Y:S02]  /*0b90*/  @P2 IADD3 R20, PT, PT, R25, R20, R24 ;  /* 0x0000001419142210 */ /* 0x008fe40007ffe018 */
[C---:B------:R-:W-:Y:S02]  /*0ba0*/  @P2 PRMT R24, R23.reuse, 0x7771, RZ ;  /* 0x0000777117182816 */ /* 0x040fe400000000ff */
[----:B------:R-:W-:Y:S02]  /*0bb0*/  @P2 PRMT R23, R23, 0x7772, RZ ;  /* 0x0000777217172816 */ /* 0x000fe400000000ff */
[----:B----4-:R-:W-:Y:S02]  /*0bc0*/  @P2 IADD3 R18, PT, PT, R27, R18, R24 ;  /* 0x000000121b122210 */ /* 0x010fe40007ffe018 */
[----:B-----5:R-:W-:Y:S02]  /*0bd0*/  @P2 IADD3 R22, PT, PT, R26, R22, R23 ;  /* 0x000000161a162210 */ /* 0x020fe40007ffe017 */
[----:B------:R-:W-:-:S02]  /*0be0*/  @P3 PRMT R23, R14, 0x7770, RZ ;  /* 0x000077700e173816 */ /* 0x000fc400000000ff */
[C---:B------:R-:W-:Y:S02]  /*0bf0*/  @P3 PRMT R25, R14.reuse, 0x7771, RZ ;  /* 0x000077710e193816 */ /* 0x040fe400000000ff */
[----:B------:R-:W-:Y:S01]  /*0c00*/  @P3 PRMT R27, R14, 0x7772, RZ ;  /* 0x000077720e1b3816 */ /* 0x000fe200000000ff */
[----:B------:R-:W-:Y:S02]  /*0c10*/  @P3 IMAD.IADD R20, R20, 0x1, R23 ;  /* 0x0000000114143824 */ /* 0x000fe400078e0217 */
[----:B------:R-:W-:Y:S02]  /*0c20*/  @P3 IMAD.IADD R18, R18, 0x1, R25 ;  /* 0x0000000112123824 */ /* 0x000fe400078e0219 */
[----:B------:R-:W-:-:S07]  /*0c30*/  @P3 IMAD.IADD R22, R22, 0x1, R27 ;  /* 0x0000000116163824 */ /* 0x000fce00078e021b */
.L_x_8:
[----:B------:R-:W-:Y:S05]  /*0c40*/  BSYNC.RECONVERGENT B2 ;  /* 0x0000000000027941 */ /* 0x000fea0003800200 */
.L_x_7:
[----:B------:R-:W0:Y:S01]  /*0c50*/  LDCU UR7, c[0x0][0x398] ;  /* 0x00007300ff0777ac */ /* 0x000e220008000800 */
[----:B------:R-:W-:Y:S02]  /*0c60*/  VIADD R19, R19, 0x1 ;  /* 0x0000000113137836 */ /* 0x000fe40000000000 */
[----:B0-----:R-:W-:-:S05]  /*0c70*/  VIADD R14, R9, UR7 ;  /* 0x00000007090e7c36 */ /* 0x001fca0008000000 */
[----:B------:R-:W-:-:S13]  /*0c80*/  ISETP.GE.AND P2, PT, R19, R14, PT ;  /* 0x0000000e1300720c */ /* 0x000fda0003f46270 */
[----:B------:R-:W-:Y:S05]  /*0c90*/  @!P2 BRA `(.L_x_11) ;  /* 0xfffffff80000a947 */ /* 0x000fea000383ffff */
[----:B------:R-:W-:Y:S05]  /*0ca0*/  BSYNC.RECONVERGENT B1 ;  /* 0x0000000000017941 */ /* 0x000fea0003800200 */
.L_x_3:
[----:B------:R-:W0:Y:S01]  /*0cb0*/  LDCU UR7, c[0x0][0x398] ;  /* 0x00007300ff0777ac */ /* 0x000e220008000800 */
[----:B------:R-:W-:Y:S01]  /*0cc0*/  I2FP.F32.U32 R10, R20 ;  /* 0x00000014000a7245 */ /* 0x000fe20000201000 */
[----:B------:R-:W-:Y:S01]  /*0cd0*/  BSSY.RECONVERGENT B1, `(.L_x_12) ;  /* 0x0000011000017945 */ /* 0x000fe20003800200 */
[----:B------:R-:W-:Y:S02]  /*0ce0*/  I2FP.F32.U32 R18, R18 ;  /* 0x0000001200127245 */ /* 0x000fe40000201000 */
[----:B------:R-:W-:Y:S01]  /*0cf0*/  I2FP.F32.U32 R22, R22 ;  /* 0x0000001600167245 */ /* 0x000fe20000201000 */
[----:B0-----:R-:W-:-:S06]  /*0d00*/  UIMAD UR7, UR7, UR7, URZ ;  /* 0x00000007070772a4 */ /* 0x001fcc000f8e02ff */
[----:B------:R-:W-:-:S04]  /*0d10*/  I2FP.F32.U32 R13, UR7 ;  /* 0x00000007000d7c45 */ /* 0x000fc80008201000 */
[----:B------:R-:W0:Y:S08]  /*0d20*/  MUFU.RCP R12, R13 ;  /* 0x0000000d000c7308 */ /* 0x000e300000001000 */
[----:B------:R-:W1:Y:S01]  /*0d30*/  FCHK P0, R10, R13 ;  /* 0x0000000d0a007302 */ /* 0x000e620000000000 */
[----:B0-----:R-:W-:-:S04]  /*0d40*/  FFMA R11, -R13, R12, 1 ;  /* 0x3f8000000d0b7423 */ /* 0x001fc8000000010c */
[----:B------:R-:W-:-:S04]  /*0d50*/  FFMA R11, R12, R11, R12 ;  /* 0x0000000b0c0b7223 */ /* 0x000fc8000000000c */
[----:B------:R-:W-:-:S04]  /*0d60*/  FFMA R12, R10, R11, RZ ;  /* 0x0000000b0a0c7223 */ /* 0x000fc800000000ff */
[----:B------:R-:W-:-:S04]  /*0d70*/  FFMA R14, -R13, R12, R10 ;  /* 0x0000000c0d0e7223 */ /* 0x000fc8000000010a */
[----:B------:R-:W-:Y:S01]  /*0d80*/  FFMA R12, R11, R14, R12 ;  /* 0x0000000e0b0c7223 */ /* 0x000fe2000000000c */
[----:B-1----:R-:W-:Y:S06]  /*0d90*/  @!P0 BRA `(.L_x_13) ;  /* 0x0000000000108947 */ /* 0x002fec0003800000 */
[----:B------:R-:W-:Y:S01]  /*0da0*/  IMAD.MOV.U32 R11, RZ, RZ, R13 ;  /* 0x000000ffff0b7224 */ /* 0x000fe200078e000d */
[----:B------:R-:W-:-:S07]  /*0db0*/  MOV R14, 0xdd0 ;  /* 0x00000dd0000e7802 */ /* 0x000fce0000000f00 */
[----:B------:R-:W-:Y:S05]  /*0dc0*/  CALL.REL.NOINC `($__internal_0_$__cuda_sm3x_div_rn_noftz_f32_slowpath) ;  /* 0x00000008007c7944 */ /* 0x000fea0003c00000 */
[----:B------:R-:W-:-:S07]  /*0dd0*/  IMAD.MOV.U32 R12, RZ, RZ, R17 ;  /* 0x000000ffff0c7224 */ /* 0x000fce00078e0011 */
.L_x_13:
[----:B------:R-:W-:Y:S05]  /*0de0*/  BSYNC.RECONVERGENT B1 ;  /* 0x0000000000017941 */ /* 0x000fea0003800200 */
.L_x_12:
[----:B------:R-:W0:Y:S01]  /*0df0*/  MUFU.RCP R10, R13 ;  /* 0x0000000d000a7308 */ /* 0x000e220000001000 */
[----:B------:R-:W-:Y:S07]  /*0e00*/  BSSY.RECONVERGENT B1, `(.L_x_14) ;  /* 0x000000e000017945 */ /* 0x000fee0003800200 */
[----:B------:R-:W1:Y:S08]  /*0e10*/  FCHK P0, R18, R13 ;  /* 0x0000000d12007302 */ /* 0x000e700000000000 */
[----:B------:R-:W2:Y:S01]  /*0e20*/  F2I.U32.TRUNC.NTZ R12, R12 ;  /* 0x0000000c000c7305 */ /* 0x000ea2000020f000 */
[----:B0-----:R-:W-:-:S04]  /*0e30*/  FFMA R11, -R13, R10, 1 ;  /* 0x3f8000000d0b7423 */ /* 0x001fc8000000010a */
[----:B------:R-:W-:-:S04]  /*0e40*/  FFMA R15, R10, R11, R10 ;  /* 0x0000000b0a0f7223 */ /* 0x000fc8000000000a */
[----:B------:R-:W-:-:S04]  /*0e50*/  FFMA R10, R18, R15, RZ ;  /* 0x0000000f120a7223 */ /* 0x000fc800000000ff */
[----:B------:R-:W-:-:S04]  /*0e60*/  FFMA R11, -R13, R10, R18 ;  /* 0x0000000a0d0b7223 */ /* 0x000fc80000000112 */
[----:B------:R-:W-:Y:S01]  /*0e70*/  FFMA R15, R15, R11, R10 ;  /* 0x0000000b0f0f7223 */ /* 0x000fe2000000000a */
[----:B-12---:R-:W-:Y:S06]  /*0e80*/  @!P0 BRA `(.L_x_15) ;  /* 0x0000000000148947 */ /* 0x006fec0003800000 */
[----:B------:R-:W-:Y:S01]  /*0e90*/  IMAD.MOV.U32 R10, RZ, RZ, R18 ;  /* 0x000000ffff0a7224 */ /* 0x000fe200078e0012 */
[----:B------:R-:W-:Y:S01]  /*0ea0*/  MOV R14, 0xed0 ;  /* 0x00000ed0000e7802 */ /* 0x000fe20000000f00 */
[----:B------:R-:W-:-:S07]  /*0eb0*/  IMAD.MOV.U32 R11, RZ, RZ, R13 ;  /* 0x000000ffff0b7224 */ /* 0x000fce00078e000d */
[----:B------:R-:W-:Y:S05]  /*0ec0*/  CALL.REL.NOINC `($__internal_0_$__cuda_sm3x_div_rn_noftz_f32_slowpath) ;  /* 0x00000008003c7944 */ /* 0x000fea0003c00000 */
[----:B------:R-:W-:-:S07]  /*0ed0*/  IMAD.MOV.U32 R15, RZ, RZ, R17 ;  /* 0x000000ffff0f7224 */ /* 0x000fce00078e0011 */
.L_x_15:
[----:B------:R-:W-:Y:S05]  /*0ee0*/  BSYNC.RECONVERGENT B1 ;  /* 0x0000000000017941 */ /* 0x000fea0003800200 */
.L_x_14:
        /* <DEDUP_REMOVED lines=15> */
.L_x_17:
[----:B------:R-:W-:Y:S05]  /*0fe0*/  BSYNC.RECONVERGENT B1 ;  /* 0x0000000000017941 */ /* 0x000fea0003800200 */
.L_x_16:
[----:B------:R-:W0:Y:S01]  /*0ff0*/  LDC.64 R10, c[0x0][0x388] ;  /* 0x0000e200ff0a7b82 */ /* 0x000e220000000a00 */
[----:B------:R-:W1:Y:S01]  /*1000*/  LDCU UR7, c[0x0][0x390] ;  /* 0x00007200ff0777ac */ /* 0x000e620008000800 */
[----:B------:R-:W2:Y:S01]  /*1010*/  F2I.U32.TRUNC.NTZ R14, R14 ;  /* 0x0000000e000e7305 */ /* 0x000ea2000020f000 */
[----:B------:R-:W-:Y:S01]  /*1020*/  PRMT R12, R12, 0x3340, R15 ;  /* 0x000033400c0c7816 */ /* 0x000fe2000000000f */
[----:B------:R-:W-:Y:S02]  /*1030*/  VIADD R7, R7, 0x1 ;  /* 0x0000000107077836 */ /* 0x000fe40000000000 */
[----:B------:R-:W-:Y:S02]  /*1040*/  VIADD R6, R6, 0x1 ;  /* 0x0000000106067836 */ /* 0x000fe40000000000 */
[----:B------:R-:W-:Y:S01]  /*1050*/  VIADD R4, R4, 0x1 ;  /* 0x0000000104047836 */ /* 0x000fe20000000000 */
[----:B--2---:R-:W-:Y:S01]  /*1060*/  PRMT R15, R14, 0x3340, RZ ;  /* 0x000033400e0f7816 */ /* 0x004fe200000000ff */
[----:B-1----:R-:W-:-:S03]  /*1070*/  IMAD R13, R5, UR7, R8 ;  /* 0x00000007050d7c24 */ /* 0x002fc6000f8e0208 */
[----:B------:R-:W-:Y:S01]  /*1080*/  PRMT R15, R12, 0x5410, R15 ;  /* 0x000054100c0f7816 */ /* 0x000fe2000000000f */
[----:B------:R-:W-:Y:S02]  /*1090*/  IMAD.IADD R8, R3, 0x1, R8 ;  /* 0x0000000103087824 */ /* 0x000fe400078e0208 */
[----:B0-----:R-:W-:-:S03]  /*10a0*/  IMAD.WIDE R10, R13, 0x4, R10 ;  /* 0x000000040d0a7825 */ /* 0x001fc600078e020a */
[----:B------:R-:W-:Y:S02]  /*10b0*/  ISETP.GE.AND P0, PT, R8, UR7, PT ;  /* 0x0000000708007c0c */ /* 0x000fe4000bf06270 */
[----:B------:R0:W-:Y:S11]  /*10c0*/  STG.E desc[UR10][R10.64], R15 ;  /* 0x0000000f0a007986 */ /* 0x0001f6000c10190a */
[----:B------:R-:W-:Y:S05]  /*10d0*/  @!P0 BRA `(.L_x_18) ;  /* 0xfffffff000548947 */ /* 0x000fea000383ffff */
.L_x_2:
[----:B------:R-:W-:Y:S05]  /*10e0*/  BSYNC.RECONVERGENT B0 ;  /* 0x0000000000007941 */ /* 0x000fea0003800200 */
.L_x_1:
[----:B------:R-:W1:Y:S01]  /*10f0*/  LDCU UR7, c[0x0][0x394] ;  /* 0x00007280ff0777ac */ /* 0x000e620008000800 */
[----:B------:R-:W-:-:S05]  /*1100*/  IMAD.IADD R5, R2, 0x1, R5 ;  /* 0x0000000102057824 */ /* 0x000fca00078e0205 */
[----:B-1----:R-:W-:-:S13]  /*1110*/  ISETP.GE.AND P0, PT, R5, UR7, PT ;  /* 0x0000000705007c0c */ /* 0x002fda000bf06270 */
[----:B------:R-:W-:Y:S05]  /*1120*/  @!P0 BRA `(.L_x_19) ;  /* 0xfffffff000188947 */ /* 0x000fea000383ffff */
[----:B------:R-:W-:Y:S05]  /*1130*/  EXIT ;  /* 0x000000000000794d */ /* 0x000fea0003800000 */
.L_x_0:
[----:B------:R-:W0:Y:S01]  /*1140*/  I2F.U32.RP R4, R3 ;  /* 0x0000000300047306 */ /* 0x000e220000209000 */
[----:B------:R-:W1:Y:S01]  /*1150*/  LDCU UR5, c[0x0][0x390] ;  /* 0x00007200ff0577ac */ /* 0x000e620008000800 */
[--C-:B------:R-:W-:Y:S01]  /*1160*/  IMAD.IADD R16, R0, 0x1, R3.reuse ;  /* 0x0000000100107824 */ /* 0x100fe200078e0203 */
[----:B------:R-:W-:Y:S01]  /*1170*/  ISETP.NE.U32.AND P2, PT, R3, RZ, PT ;  /* 0x000000ff0300720c */ /* 0x000fe20003f45070 */
[----:B------:R-:W-:Y:S01]  /*1180*/  IMAD.MOV R11, RZ, RZ, -R3 ;  /* 0x000000ffff0b7224 */ /* 0x000fe200078e0a03 */
[----:B------:R-:W2:Y:S03]  /*1190*/  LDCU UR4, c[0x0][0x398] ;  /* 0x00007300ff0477ac */ /* 0x000ea60008000800 */
[----:B0-----:R-:W0:Y:S01]  /*11a0*/  MUFU.RCP R4, R4 ;  /* 0x0000000400047308 */ /* 0x001e220000001000 */
[C---:B-1----:R-:W-:Y:S02]  /*11b0*/  ISETP.GE.AND P0, PT, R16.reuse, UR5, PT ;  /* 0x0000000510007c0c */ /* 0x042fe4000bf06270 */
[----:B------:R-:W-:Y:S01]  /*11c0*/  VIMNMX R9, PT, PT, R16, UR5, !PT ;  /* 0x0000000510097c48 */ /* 0x000fe2000ffe0100 */
[----:B--2---:R-:W-:Y:S01]  /*11d0*/  UIMAD UR4, UR4, UR4, URZ ;  /* 0x00000004040472a4 */ /* 0x004fe2000f8e02ff */
[----:B0-----:R-:W-:Y:S01]  /*11e0*/  VIADD R6, R4, 0xffffffe ;  /* 0x0ffffffe04067836 */ /* 0x001fe20000000000 */
[----:B------:R-:W-:-:S03]  /*11f0*/  SEL R4, RZ, 0x1, P0 ;  /* 0x00000001ff047807 */ /* 0x000fc60000000000 */
[----:B------:R0:W1:Y:S02]  /*1200*/  F2I.FTZ.U32.TRUNC.NTZ R7, R6 ;  /* 0x0000000600077305 */ /* 0x000064000021f000 */
[----:B0-----:R-:W-:Y:S02]  /*1210*/  IMAD.MOV.U32 R6, RZ, RZ, RZ ;  /* 0x000000ffff067224 */ /* 0x001fe400078e00ff */
[----:B-1----:R-:W-:-:S04]  /*1220*/  IMAD R11, R11, R7, RZ ;  /* 0x000000070b0b7224 */ /* 0x002fc800078e02ff */
[----:B------:R-:W-:Y:S01]  /*1230*/  IMAD.HI.U32 R7, R7, R11, R6 ;  /* 0x0000000b07077227 */ /* 0x000fe200078e0006 */
[----:B------:R-:W-:Y:S02]  /*1240*/  IADD3 R6, PT, PT, R9, -R16, -R4 ;  /* 0x8000001009067210 */ /* 0x000fe40007ffe804 */
[----:B------:R-:W-:-:S03]  /*1250*/  I2FP.F32.U32 R11, UR4 ;  /* 0x00000004000b7c45 */ /* 0x000fc60008201000 */
[----:B------:R-:W-:-:S04]  /*1260*/  IMAD.HI.U32 R7, R7, R6, RZ ;  /* 0x0000000607077227 */ /* 0x000fc800078e00ff */
[----:B------:R-:W-:-:S04]  /*1270*/  IMAD.MOV R8, RZ, RZ, -R7 ;  /* 0x000000ffff087224 */ /* 0x000fc800078e0a07 */
[----:B------:R-:W-:Y:S02]  /*1280*/  IMAD R6, R3, R8, R6 ;  /* 0x0000000803067224 */ /* 0x000fe400078e0206 */
[----:B------:R-:W0:Y:S03]  /*1290*/  MUFU.RCP R8, R11 ;  /* 0x0000000b00087308 */ /* 0x000e260000001000 */
[----:B------:R-:W-:-:S13]  /*12a0*/  ISETP.GE.U32.AND P0, PT, R6, R3, PT ;  /* 0x000000030600720c */ /* 0x000fda0003f06070 */
[----:B------:R-:W-:Y:S02]  /*12b0*/  @P0 IMAD.IADD R6, R6, 0x1, -R3 ;  /* 0x0000000106060824 */ /* 0x000fe400078e0a03 */
[----:B0-----:R-:W-:Y:S01]  /*12c0*/  FFMA R9, -R11, R8, 1 ;  /* 0x3f8000000b097423 */ /* 0x001fe20000000108 */
[----:B------:R-:W-:Y:S01]  /*12d0*/  @P0 VIADD R7, R7, 0x1 ;  /* 0x0000000107070836 */ /* 0x000fe20000000000 */
[----:B------:R-:W0:Y:S01]  /*12e0*/  FCHK P0, RZ, R11 ;  /* 0x0000000bff007302 */ /* 0x000e220000000000 */
[----:B------:R-:W-:Y:S01]  /*12f0*/  ISETP.GE.U32.AND P1, PT, R6, R3, PT ;  /* 0x000000030600720c */ /* 0x000fe20003f26070 */
[----:B------:R-:W-:-:S04]  /*1300*/  FFMA R17, R8, R9, R8 ;  /* 0x0000000908117223 */ /* 0x000fc80000000008 */
[----:B------:R-:W-:-:S04]  /*1310*/  FFMA R6, RZ, R17, RZ ;  /* 0x00000011ff067223 */ /* 0x000fc800000000ff */
[----:B------:R-:W-:-:S04]  /*1320*/  FFMA R9, -R11, R6, RZ ;  /* 0x000000060b097223 */ /* 0x000fc800000001ff */
[----:B------:R-:W-:Y:S01]  /*1330*/  @P1 VIADD R7, R7, 0x1 ;  /* 0x0000000107071836 */ /* 0x000fe20000000000 */
[----:B------:R-:W-:Y:S01]  /*1340*/  @!P2 LOP3.LUT R7, RZ, R3, RZ, 0x33, !PT ;  /* 0x00000003ff07a212 */ /* 0x000fe200078e33ff */
[----:B------:R-:W-:-:S04]  /*1350*/  FFMA R17, R17, R9, R6 ;  /* 0x0000000911117223 */ /* 0x000fc80000000006 */
[----:B------:R-:W-:Y:S01]  /*1360*/  IMAD.IADD R4, R4, 0x1, R7 ;  /* 0x0000000104047824 */ /* 0x000fe200078e0207 */
[----:B0-----:R-:W-:Y:S06]  /*1370*/  @!P0 BRA `(.L_x_20) ;  /* 0x00000000000c8947 */ /* 0x001fec0003800000 */
[----:B------:R-:W-:Y:S01]  /*1380*/  IMAD.MOV.U32 R10, RZ, RZ, RZ ;  /* 0x000000ffff0a7224 */ /* 0x000fe200078e00ff */
[----:B------:R-:W-:-:S07]  /*1390*/  MOV R14, 0x13b0 ;  /* 0x000013b0000e7802 */ /* 0x000fce0000000f00 */
[----:B------:R-:W-:Y:S05]  /*13a0*/  CALL.REL.NOINC `($__internal_0_$__cuda_sm3x_div_rn_noftz_f32_slowpath) ;  /* 0x0000000400047944 */ /* 0x000fea0003c00000 */
.L_x_20:
[----:B------:R-:W0:Y:S01]  /*13b0*/  F2I.U32.TRUNC.NTZ R17, R17 ;  /* 0x0000001100117305 */ /* 0x000e22000020f000 */
[----:B------:R-:W-:Y:S01]  /*13c0*/  IMAD.IADD R18, R3, 0x1, R16 ;  /* 0x0000000103127824 */ /* 0x000fe200078e0210 */
[----:B------:R-:W-:Y:S02]  /*13d0*/  PRMT R19, R19, 0x3340, RZ ;  /* 0x0000334013137816 */ /* 0x000fe400000000ff */
[----:B------:R-:W-:Y:S01]  /*13e0*/  LOP3.LUT R20, R4, 0x3, RZ, 0xc0, !PT ;  /* 0x0000000304147812 */ /* 0x000fe200078ec0ff */
[----:B------:R-:W-:-:S07]  /*13f0*/  IMAD.IADD R21, R3, 0x1, R18 ;  /* 0x0000000103157824 */ /* 0x000fce00078e0212 */
.L_x_26:
[----:B-1----:R-:W1:Y:S01]  /*1400*/  LDC R22, c[0x0][0x390] ;  /* 0x0000e400ff167b82 */ /* 0x002e620000000800 */
[----:B------:R-:W-:Y:S01]  /*1410*/  BSSY.RECONVERGENT B0, `(.L_x_21) ;  /* 0x0000035000007945 */ /* 0x000fe20003800200 */
[----:B-1----:R-:W-:-:S13]  /*1420*/  ISETP.GE.AND P0, PT, R0, R22, PT ;  /* 0x000000160000720c */ /* 0x002fda0003f06270 */
[----:B--23--:R-:W-:Y:S05]  /*1430*/  @P0 BRA `(.L_x_22) ;  /* 0x0000000000c80947 */ /* 0x00cfea0003800000 */
[----:B------:R-:W-:Y:S01]  /*1440*/  ISETP.NE.AND P1, PT, R20, 0x3, PT ;  /* 0x000000031400780c */ /* 0x000fe20003f25270 */
[----:B------:R-:W-:Y:S01]  /*1450*/  BSSY.RECONVERGENT B1, `(.L_x_23) ;  /* 0x000001a000017945 */ /* 0x000fe20003800200 */
[----:B------:R-:W-:Y:S01]  /*1460*/  ISETP.GE.U32.AND P0, PT, R4, 0x3, PT ;  /* 0x000000030400780c */ /* 0x000fe20003f06070 */
[----:B------:R-:W-:-:S10]  /*1470*/  IMAD.MOV.U32 R23, RZ, RZ, R0 ;  /* 0x000000ffff177224 */ /* 0x000fd400078e0000 */
[----:B------:R-:W-:Y:S05]  /*1480*/  @!P1 BRA `(.L_x_24) ;  /* 0x0000000000589947 */ /* 0x000fea0003800000 */
[----:B------:R-:W1:Y:S01]  /*1490*/  LDC.64 R6, c[0x0][0x388] ;  /* 0x0000e200ff067b82 */ /* 0x000e620000000a00 */
[----:B0-----:R-:W-:Y:S01]  /*14a0*/  LOP3.LUT R8, R17, 0xffff, RZ, 0xc0, !PT ;  /* 0x0000ffff11087812 */ /* 0x001fe200078ec0ff */
[----:B------:R-:W-:Y:S01]  /*14b0*/  IMAD R9, R5, R22, R0 ;  /* 0x0000001605097224 */ /* 0x000fe200078e0200 */
[----:B------:R-:W-:Y:S01]  /*14c0*/  ISETP.NE.AND P1, PT, R20, RZ, PT ;  /* 0x000000ff1400720c */ /* 0x000fe20003f25270 */
[----:B------:R-:W-:Y:S01]  /*14d0*/  IMAD.MOV.U32 R23, RZ, RZ, R16 ;  /* 0x000000ffff177224 */ /* 0x000fe200078e0010 */
[----:B------:R-:W-:-:S04]  /*14e0*/  PRMT R10, R8, 0x3340, R1 ;  /* 0x00003340080a7816 */ /* 0x000fc80000000001 */
[----:B------:R-:W-:-:S04]  /*14f0*/  PRMT R11, R10, 0x5410, R19 ;  /* 0x000054100a0b7816 */ /* 0x000fc80000000013 */
[----:B------:R-:W-:-:S04]  /*1500*/  PRMT R11, R8, 0x7604, R11 ;  /* 0x00007604080b7816 */ /* 0x000fc8000000000b */
[----:B------:R-:W-:Y:S01]  /*1510*/  PRMT R11, R8, 0x7054, R11 ;  /* 0x00007054080b7816 */ /* 0x000fe2000000000b */
[----:B-1----:R-:W-:-:S05]  /*1520*/  IMAD.WIDE R6, R9, 0x4, R6 ;  /* 0x0000000409067825 */ /* 0x002fca00078e0206 */
[----:B------:R1:W-:Y:S01]  /*1530*/  STG.E desc[UR10][R6.64], R11 ;  /* 0x0000000b06007986 */ /* 0x0003e2000c10190a */
[----:B------:R-:W-:Y:S05]  /*1540*/  @!P1 BRA `(.L_x_24) ;  /* 0x0000000000289947 */ /* 0x000fea0003800000 */
[----:B------:R-:W-:Y:S01]  /*1550*/  ISETP.NE.AND P1, PT, R20, 0x1, PT ;  /* 0x000000011400780c */ /* 0x000fe20003f25270 */
[----:B------:R-:W-:Y:S02]  /*1560*/  IMAD.SHL.U32 R9, R3, 0x4, RZ ;  /* 0x0000000403097824 */ /* 0x000fe400078e00ff */
[----:B------:R-:W-:-:S03]  /*1570*/  IMAD.MOV.U32 R23, RZ, RZ, R18 ;  /* 0x000000ffff177224 */ /* 0x000fc600078e0012 */
[----:B-1----:R-:W-:-:S05]  /*1580*/  IADD3 R6, P2, PT, R6, R9, RZ ;  /* 0x0000000906067210 */ /* 0x002fca0007f5e0ff */
[----:B------:R-:W-:Y:S02]  /*1590*/  IMAD.X R7, RZ, RZ, R7, P2 ;  /* 0x000000ffff077224 */ /* 0x000fe400010e0607 */
[----:B------:R-:W-:Y:S01]  /*15a0*/  @P1 IADD3 R8, P2, PT, R9, R6, RZ ;  /* 0x0000000609081210 */ /* 0x000fe20007f5e0ff */
[----:B------:R-:W-:Y:S02]  /*15b0*/  @P1 IMAD.MOV.U32 R23, RZ, RZ, R21 ;  /* 0x000000ffff171224 */ /* 0x000fe400078e0015 */
[----:B------:R2:W-:Y:S02]  /*15c0*/  STG.E desc[UR10][R6.64], R11 ;  /* 0x0000000b06007986 */ /* 0x0005e4000c10190a */
[----:B------:R-:W-:-:S05]  /*15d0*/  @P1 IMAD.X R9, RZ, RZ, R7, P2 ;  /* 0x000000ffff091224 */ /* 0x000fca00010e0607 */
[----:B------:R2:W-:Y:S03]  /*15e0*/  @P1 STG.E desc[UR10][R8.64], R11 ;  /* 0x0000000b08001986 */ /* 0x0005e6000c10190a */
.L_x_24:
[----:B------:R-:W-:Y:S05]  /*15f0*/  BSYNC.RECONVERGENT B1 ;  /* 0x0000000000017941 */ /* 0x000fea0003800200 */
.L_x_23:
[----:B------:R-:W-:Y:S05]  /*1600*/  @!P0 BRA `(.L_x_22) ;  /* 0x0000000000548947 */ /* 0x000fea0003800000 */
[----:B-12---:R-:W1:Y:S01]  /*1610*/  LDC.64 R6, c[0x0][0x388] ;  /* 0x0000e200ff067b82 */ /* 0x006e620000000a00 */
[----:B0-----:R-:W-:Y:S01]  /*1620*/  LOP3.LUT R9, R17, 0xffff, RZ, 0xc0, !PT ;  /* 0x0000ffff11097812 */ /* 0x001fe200078ec0ff */
[----:B------:R-:W-:-:S03]  /*1630*/  IMAD.SHL.U32 R27, R3, 0x4, RZ ;  /* 0x00000004031b7824 */ /* 0x000fc600078e00ff */
[C---:B------:R-:W-:Y:S02]  /*1640*/  PRMT R8, R9.reuse, 0x3340, RZ ;  /* 0x0000334009087816 */ /* 0x040fe400000000ff */
[----:B------:R-:W-:-:S04]  /*1650*/  PRMT R9, R9, 0x3340, R9 ;  /* 0x0000334009097816 */ /* 0x000fc80000000009 */
[----:B------:R-:W-:-:S07]  /*1660*/  PRMT R25, R9, 0x5410, R8 ;  /* 0x0000541009197816 */ /* 0x000fce0000000008 */
.L_x_25:
[--C-:B---3--:R-:W-:Y:S02]  /*1670*/  IMAD R9, R5, R22, R23.reuse ;  /* 0x0000001605097224 */ /* 0x108fe400078e0217 */
[----:B------:R-:W-:Y:S02]  /*1680*/  IMAD.IADD R23, R27, 0x1, R23 ;  /* 0x000000011b177824 */ /* 0x000fe400078e0217 */
[----:B-1----:R-:W-:-:S03]  /*1690*/  IMAD.WIDE R8, R9, 0x4, R6 ;  /* 0x0000000409087825 */ /* 0x002fc600078e0206 */
[C---:B------:R-:W-:Y:S02]  /*16a0*/  IADD3 R10, P0, PT, R27.reuse, R8, RZ ;  /* 0x000000081b0a7210 */ /* 0x040fe40007f1e0ff */
[----:B------:R3:W-:Y:S03]  /*16b0*/  STG.E desc[UR10][R8.64], R25 ;  /* 0x0000001908007986 */ /* 0x0007e6000c10190a */
[----:B------:R-:W-:Y:S01]  /*16c0*/  IMAD.X R11, RZ, RZ, R9, P0 ;  /* 0x000000ffff0b7224 */ /* 0x000fe200000e0609 */
[----:B------:R-:W-:-:S04]  /*16d0*/  IADD3 R12, P0, PT, R27, R10, RZ ;  /* 0x0000000a1b0c7210 */ /* 0x000fc80007f1e0ff */
[----:B------:R3:W-:Y:S01]  /*16e0*/  STG.E desc[UR10][R10.64], R25 ;  /* 0x000000190a007986 */ /* 0x0007e2000c10190a */
[----:B------:R-:W-:Y:S01]  /*16f0*/  IMAD.X R13, RZ, RZ, R11, P0 ;  /* 0x000000ffff0d7224 */ /* 0x000fe200000e060b */
[----:B------:R-:W-:-:S04]  /*1700*/  IADD3 R14, P0, PT, R27, R12, RZ ;  /* 0x0000000c1b0e7210 */ /* 0x000fc80007f1e0ff */
[----:B------:R3:W-:Y:S01]  /*1710*/  STG.E desc[UR10][R12.64], R25 ;  /* 0x000000190c007986 */ /* 0x0007e2000c10190a */
[----:B------:R-:W-:Y:S01]  /*1720*/  IMAD.X R15, RZ, RZ, R13, P0 ;  /* 0x000000ffff0f7224 */ /* 0x000fe200000e060d */
[----:B------:R-:W-:-:S04]  /*1730*/  ISETP.GE.AND P0, PT, R23, R22, PT ;  /* 0x000000161700720c */ /* 0x000fc80003f06270 */
[----:B------:R3:W-:Y:S09]  /*1740*/  STG.E desc[UR10][R14.64], R25 ;  /* 0x000000190e007986 */ /* 0x0007f2000c10190a */
[----:B------:R-:W-:Y:S05]  /*1750*/  @!P0 BRA `(.L_x_25) ;  /* 0xfffffffc00c48947 */ /* 0x000fea000383ffff */
.L_x_22:
[----:B------:R-:W-:Y:S05]  /*1760*/  BSYNC.RECONVERGENT B0 ;  /* 0x0000000000007941 */ /* 0x000fea0003800200 */
.L_x_21:
[----:B------:R-:W4:Y:S01]  /*1770*/  LDCU UR4, c[0x0][0x394] ;  /* 0x00007280ff0477ac */ /* 0x000f220008000800 */
[----:B------:R-:W-:-:S05]  /*1780*/  IMAD.IADD R5, R2, 0x1, R5 ;  /* 0x0000000102057824 */ /* 0x000fca00078e0205 */
[----:B----4-:R-:W-:-:S13]  /*1790*/  ISETP.GE.AND P0, PT, R5, UR4, PT ;  /* 0x0000000405007c0c */ /* 0x010fda000bf06270 */
[----:B------:R-:W-:Y:S05]  /*17a0*/  @!P0 BRA `(.L_x_26) ;  /* 0xfffffffc00148947 */ /* 0x000fea000383ffff */
[----:B------:R-:W-:Y:S05]  /*17b0*/  EXIT ;  /* 0x000000000000794d */ /* 0x000fea0003800000 */
        .weak           $__internal_0_$__cuda_sm3x_div_rn_noftz_f32_slowpath
        .type           $__internal_0_$__cuda_sm3x_div_rn_noftz_f32_slowpath,@function
        .size           $__internal_0_$__cuda_sm3x_div_rn_noftz_f32_slowpath,(.L_x_152 - $__internal_0_$__cuda_sm3x_div_rn_noftz_f32_slowpath)
$__internal_0_$__cuda_sm3x_div_rn_noftz_f32_slowpath:
[----:B------:R-:W-:Y:S01]  /*17c0*/  SHF.R.U32.HI R17, RZ, 0x17, R11 ;  /* 0x00000017ff117819 */ /* 0x000fe2000001160b */
[----:B------:R-:W-:Y:S01]  /*17d0*/  BSSY.RECONVERGENT B2, `(.L_x_27) ;  /* 0x0000064000027945 */ /* 0x000fe20003800200 */
[----:B------:R-:W-:Y:S02]  /*17e0*/  SHF.R.U32.HI R20, RZ, 0x17, R10 ;  /* 0x00000017ff147819 */ /* 0x000fe4000001160a */
[----:B------:R-:W-:Y:S02]  /*17f0*/  LOP3.LUT R17, R17, 0xff, RZ, 0xc0, !PT ;  /* 0x000000ff11117812 */ /* 0x000fe400078ec0ff */
[----:B------:R-:W-:-:S03]  /*1800*/  LOP3.LUT R20, R20, 0xff, RZ, 0xc0, !PT ;  /* 0x000000ff14147812 */ /* 0x000fc600078ec0ff */
[----:B------:R-:W-:Y:S02]  /*1810*/  VIADD R21, R17, 0xffffffff ;  /* 0xffffffff11157836 */ /* 0x000fe40000000000 */
[----:B------:R-:W-:-:S03]  /*1820*/  VIADD R19, R20, 0xffffffff ;  /* 0xffffffff14137836 */ /* 0x000fc60000000000 */
[----:B------:R-:W-:-:S04]  /*1830*/  ISETP.GT.U32.AND P0, PT, R21, 0xfd, PT ;  /* 0x000000fd1500780c */ /* 0x000fc80003f04070 */
[----:B------:R-:W-:-:S13]  /*1840*/  ISETP.GT.U32.OR P0, PT, R19, 0xfd, P0 ;  /* 0x000000fd1300780c */ /* 0x000fda0000704470 */
[----:B------:R-:W-:Y:S01]  /*1850*/  @!P0 IMAD.MOV.U32 R19, RZ, RZ, RZ ;  /* 0x000000ffff138224 */ /* 0x000fe200078e00ff */
[----:B------:R-:W-:Y:S06]  /*1860*/  @!P0 BRA `(.L_x_28) ;  /* 0x0000000000648947 */ /* 0x000fec0003800000 */
[----:B------:R-:W-:Y:S02]  /*1870*/  FSETP.GTU.FTZ.AND P0, PT, |R10|, +INF , PT ;  /* 0x7f8000000a00780b */ /* 0x000fe40003f1c200 */
[----:B------:R-:W-:-:S04]  /*1880*/  FSETP.GTU.FTZ.AND P1, PT, |R11|, +INF , PT ;  /* 0x7f8000000b00780b */ /* 0x000fc80003f3c200 */
[----:B------:R-:W-:-:S13]  /*1890*/  PLOP3.LUT P0, PT, P0, P1, PT, 0xf8, 0x8f ;  /* 0x00000000008f781c */ /* 0x000fda0000703f70 */
[----:B------:R-:W-:Y:S05]  /*18a0*/  @P0 BRA `(.L_x_29) ;  /* 0x0000000400540947 */ /* 0x000fea0003800000 */
[----:B------:R-:W-:-:S13]  /*18b0*/  LOP3.LUT P0, RZ, R11, 0x7fffffff, R10, 0xc8, !PT ;  /* 0x7fffffff0bff7812 */ /* 0x000fda000780c80a */
[----:B------:R-:W-:Y:S05]  /*18c0*/  @!P0 BRA `(.L_x_30) ;  /* 0x0000000400448947 */ /* 0x000fea0003800000 */
[C---:B------:R-:W-:Y:S02]  /*18d0*/  FSETP.NEU.FTZ.AND P1, PT, |R10|.reuse, +INF , PT ;  /* 0x7f8000000a00780b */ /* 0x040fe40003f3d200 */
[----:B------:R-:W-:Y:S02]  /*18e0*/  FSETP.NEU.FTZ.AND P2, PT, |R11|, +INF , PT ;  /* 0x7f8000000b00780b */ /* 0x000fe40003f5d200 */
[----:B------:R-:W-:-:S11]  /*18f0*/  FSETP.NEU.FTZ.AND P0, PT, |R10|, +INF , PT ;  /* 0x7f8000000a00780b */ /* 0x000fd60003f1d200 */
[----:B------:R-:W-:Y:S05]  /*1900*/  @!P2 BRA !P1, `(.L_x_30) ;  /* 0x000000040034a947 */ /* 0x000fea0004800000 */
[----:B------:R-:W-:-:S04]  /*1910*/  LOP3.LUT P1, RZ, R10, 0x7fffffff, RZ, 0xc0, !PT ;  /* 0x7fffffff0aff7812 */ /* 0x000fc8000782c0ff */
[----:B------:R-:W-:-:S13]  /*1920*/  PLOP3.LUT P1, PT, P2, P1, PT, 0x2f, 0xf2 ;  /* 0x0000000000f2781c */ /* 0x000fda0001722577 */
[----:B------:R-:W-:Y:S05]  /*1930*/  @P1 BRA `(.L_x_31) ;  /* 0x0000000400201947 */ /* 0x000fea0003800000 */
[----:B------:R-:W-:-:S04]  /*1940*/  LOP3.LUT P1, RZ, R11, 0x7fffffff, RZ, 0xc0, !PT ;  /* 0x7fffffff0bff7812 */ /* 0x000fc8000782c0ff */
[----:B------:R-:W-:-:S13]  /*1950*/  PLOP3.LUT P0, PT, P0, P1, PT, 0x2f, 0xf2 ;  /* 0x0000000000f2781c */ /* 0x000fda0000702577 */
[----:B------:R-:W-:Y:S05]  /*1960*/  @P0 BRA `(.L_x_32) ;  /* 0x0000000400080947 */ /* 0x000fea0003800000 */
[----:B------:R-:W-:-:S05]  /*1970*/  VIADD R19, R20, 0xffffffff ;  /* 0xffffffff14137836 */ /* 0x000fca0000000000 */
[----:B------:R-:W-:Y:S01]  /*1980*/  ISETP.GE.AND P0, PT, R19, RZ, PT ;  /* 0x000000ff1300720c */ /* 0x000fe20003f06270 */
[----:B------:R-:W-:-:S05]  /*1990*/  VIADD R19, R17, 0xffffffff ;  /* 0xffffffff11137836 */ /* 0x000fca0000000000 */
[----:B------:R-:W-:-:S07]  /*19a0*/  ISETP.GE.AND P1, PT, R19, RZ, PT ;  /* 0x000000ff1300720c */ /* 0x000fce0003f26270 */
[----:B------:R-:W-:Y:S02]  /*19b0*/  @P0 IMAD.MOV.U32 R19, RZ, RZ, RZ ;  /* 0x000000ffff130224 */ /* 0x000fe400078e00ff */
[----:B------:R-:W-:Y:S01]  /*19c0*/  @!P0 FFMA R10, R10, 1.84467440737095516160e+19, RZ ;  /* 0x5f8000000a0a8823 */ /* 0x000fe200000000ff */
[----:B------:R-:W-:-:S03]  /*19d0*/  @!P0 IMAD.MOV.U32 R19, RZ, RZ, -0x40 ;  /* 0xffffffc0ff138424 */ /* 0x000fc600078e00ff */
[----:B------:R-:W-:Y:S01]  /*19e0*/  @!P1 FFMA R11, R11, 1.84467440737095516160e+19, RZ ;  /* 0x5f8000000b0b9823 */ /* 0x000fe200000000ff */
[----:B------:R-:W-:-:S07]  /*19f0*/  @!P1 VIADD R19, R19, 0x40 ;  /* 0x0000004013139836 */ /* 0x000fce0000000000 */
.L_x_28:
[----:B------:R-:W-:Y:S01]  /*1a00*/  LEA R24, R17, 0xc0800000, 0x17 ;  /* 0xc080000011187811 */ /* 0x000fe200078eb8ff */
[----:B------:R-:W-:Y:S01]  /*1a10*/  VIADD R20, R20, 0xffffff81 ;  /* 0xffffff8114147836 */ /* 0x000fe20000000000 */
[----:B------:R-:W-:Y:S03]  /*1a20*/  BSSY.RECONVERGENT B3, `(.L_x_33) ;  /* 0x0000035000037945 */ /* 0x000fe60003800200 */
[----:B------:R-:W-:Y:S02]  /*1a30*/  IMAD.IADD R23, R11, 0x1, -R24 ;  /* 0x000000010b177824 */ /* 0x000fe400078e0a18 */
[C---:B------:R-:W-:Y:S01]  /*1a40*/  IMAD R10, R20.reuse, -0x800000, R10 ;  /* 0xff800000140a7824 */ /* 0x040fe200078e020a */
[----:B------:R-:W-:Y:S01]  /*1a50*/  IADD3 R20, PT, PT, R20, 0x7f, -R17 ;  /* 0x0000007f14147810 */ /* 0x000fe20007ffe811 */
[----:B------:R-:W0:Y:S01]  /*1a60*/  MUFU.RCP R24, R23 ;  /* 0x0000001700187308 */ /* 0x000e220000001000 */
[----:B------:R-:W-:-:S03]  /*1a70*/  FADD.FTZ R11, -R23, -RZ ;  /* 0x800000ff170b7221 */ /* 0x000fc60000010100 */
[----:B------:R-:W-:Y:S02]  /*1a80*/  IMAD.IADD R20, R20, 0x1, R19 ;  /* 0x0000000114147824 */ /* 0x000fe400078e0213 */
[----:B0-----:R-:W-:-:S04]  /*1a90*/  FFMA R21, R24, R11, 1 ;  /* 0x3f80000018157423 */ /* 0x001fc8000000000b */
[----:B------:R-:W-:-:S04]  /*1aa0*/  FFMA R21, R24, R21, R24 ;  /* 0x0000001518157223 */ /* 0x000fc80000000018 */
[----:B------:R-:W-:-:S04]  /*1ab0*/  FFMA R24, R10, R21, RZ ;  /* 0x000000150a187223 */ /* 0x000fc800000000ff */
[----:B------:R-:W-:-:S04]  /*1ac0*/  FFMA R25, R11, R24, R10 ;  /* 0x000000180b197223 */ /* 0x000fc8000000000a */
[----:B------:R-:W-:-:S04]  /*1ad0*/  FFMA R24, R21, R25, R24 ;  /* 0x0000001915187223 */ /* 0x000fc80000000018 */
[----:B------:R-:W-:-:S04]  /*1ae0*/  FFMA R11, R11, R24, R10 ;  /* 0x000000180b0b7223 */ /* 0x000fc8000000000a */
[----:B------:R-:W-:-:S05]  /*1af0*/  FFMA R10, R21, R11, R24 ;  /* 0x0000000b150a7223 */ /* 0x000fca0000000018 */
[----:B------:R-:W-:-:S04]  /*1b00*/  SHF.R.U32.HI R17, RZ, 0x17, R10 ;  /* 0x00000017ff117819 */ /* 0x000fc8000001160a */
[----:B------:R-:W-:-:S05]  /*1b10*/  LOP3.LUT R17, R17, 0xff, RZ, 0xc0, !PT ;  /* 0x000000ff11117812 */ /* 0x000fca00078ec0ff */
[----:B------:R-:W-:-:S04]  /*1b20*/  IMAD.IADD R17, R17, 0x1, R20 ;  /* 0x0000000111117824 */ /* 0x000fc800078e0214 */
[----:B------:R-:W-:-:S05]  /*1b30*/  VIADD R19, R17, 0xffffffff ;  /* 0xffffffff11137836 */ /* 0x000fca0000000000 */
[----:B------:R-:W-:-:S13]  /*1b40*/  ISETP.GE.U32.AND P0, PT, R19, 0xfe, PT ;  /* 0x000000fe1300780c */ /* 0x000fda0003f06070 */
[----:B------:R-:W-:Y:S05]  /*1b50*/  @!P0 BRA `(.L_x_34) ;  /* 0x0000000000808947 */ /* 0x000fea0003800000 */
[----:B------:R-:W-:-:S13]  /*1b60*/  ISETP.GT.AND P0, PT, R17, 0xfe, PT ;  /* 0x000000fe1100780c */ /* 0x000fda0003f04270 */
[----:B------:R-:W-:Y:S05]  /*1b70*/  @P0 BRA `(.L_x_35) ;  /* 0x00000000006c0947 */ /* 0x000fea0003800000 */
[----:B------:R-:W-:-:S13]  /*1b80*/  ISETP.GE.AND P0, PT, R17, 0x1, PT ;  /* 0x000000011100780c */ /* 0x000fda0003f06270 */
[----:B------:R-:W-:Y:S05]  /*1b90*/  @P0 BRA `(.L_x_36) ;  /* 0x0000000000740947 */ /* 0x000fea0003800000 */
[----:B------:R-:W-:Y:S02]  /*1ba0*/  ISETP.GE.AND P0, PT, R17, -0x18, PT ;  /* 0xffffffe81100780c */ /* 0x000fe40003f06270 */
[----:B------:R-:W-:-:S11]  /*1bb0*/  LOP3.LUT R10, R10, 0x80000000, RZ, 0xc0, !PT ;  /* 0x800000000a0a7812 */ /* 0x000fd600078ec0ff */
[----:B------:R-:W-:Y:S05]  /*1bc0*/  @!P0 BRA `(.L_x_36) ;  /* 0x0000000000688947 */ /* 0x000fea0003800000 */
[-CC-:B------:R-:W-:Y:S01]  /*1bd0*/  FFMA.RZ R19, R21, R11.reuse, R24.reuse ;  /* 0x0000000b15137223 */ /* 0x180fe2000000c018 */
[C---:B------:R-:W-:Y:S02]  /*1be0*/  ISETP.NE.AND P2, PT, R17.reuse, RZ, PT ;  /* 0x000000ff1100720c */ /* 0x040fe40003f45270 */
[----:B------:R-:W-:Y:S02]  /*1bf0*/  ISETP.NE.AND P1, PT, R17, RZ, PT ;  /* 0x000000ff1100720c */ /* 0x000fe40003f25270 */
[----:B------:R-:W-:Y:S01]  /*1c00*/  LOP3.LUT R20, R19, 0x7fffff, RZ, 0xc0, !PT ;  /* 0x007fffff13147812 */ /* 0x000fe200078ec0ff */
[CCC-:B------:R-:W-:Y:S01]  /*1c10*/  FFMA.RP R19, R21.reuse, R11.reuse, R24.reuse ;  /* 0x0000000b15137223 */ /* 0x1c0fe20000008018 */
[----:B------:R-:W-:Y:S01]  /*1c20*/  FFMA.RM R24, R21, R11, R24 ;  /* 0x0000000b15187223 */ /* 0x000fe20000004018 */
[----:B------:R-:W-:Y:S01]  /*1c30*/  VIADD R11, R17, 0x20 ;  /* 0x00000020110b7836 */ /* 0x000fe20000000000 */
[----:B------:R-:W-:Y:S01]  /*1c40*/  LOP3.LUT R20, R20, 0x800000, RZ, 0xfc, !PT ;  /* 0x0080000014147812 */ /* 0x000fe200078efcff */
[----:B------:R-:W-:-:S02]  /*1c50*/  IMAD.MOV R17, RZ, RZ, -R17 ;  /* 0x000000ffff117224 */ /* 0x000fc400078e0a11 */
[----:B------:R-:W-:Y:S02]  /*1c60*/  FSETP.NEU.FTZ.AND P0, PT, R19, R24, PT ;  /* 0x000000181300720b */ /* 0x000fe40003f1d000 */
[----:B------:R-:W-:Y:S02]  /*1c70*/  SHF.L.U32 R11, R20, R11, RZ ;  /* 0x0000000b140b7219 */ /* 0x000fe400000006ff */
[----:B------:R-:W-:Y:S02]  /*1c80*/  SEL R17, R17, RZ, P2 ;  /* 0x000000ff11117207 */ /* 0x000fe40001000000 */
[----:B------:R-:W-:Y:S02]  /*1c90*/  ISETP.NE.AND P1, PT, R11, RZ, P1 ;  /* 0x000000ff0b00720c */ /* 0x000fe40000f25270 */
[----:B------:R-:W-:Y:S02]  /*1ca0*/  SHF.R.U32.HI R17, RZ, R17, R20 ;  /* 0x00000011ff117219 */ /* 0x000fe40000011614 */
[----:B------:R-:W-:-:S02]  /*1cb0*/  PLOP3.LUT P0, PT, P0, P1, PT, 0xf8, 0x8f ;  /* 0x00000000008f781c */ /* 0x000fc40000703f70 */
[----:B------:R-:W-:Y:S02]  /*1cc0*/  SHF.R.U32.HI R20, RZ, 0x1, R17 ;  /* 0x00000001ff147819 */ /* 0x000fe40000011611 */
[----:B------:R-:W-:-:S04]  /*1cd0*/  SEL R11, RZ, 0x1, !P0 ;  /* 0x00000001ff0b7807 */ /* 0x000fc80004000000 */
[----:B------:R-:W-:-:S04]  /*1ce0*/  LOP3.LUT R24, R11, 0x1, R20, 0xf8, !PT ;  /* 0x000000010b187812 */ /* 0x000fc800078ef814 */
[----:B------:R-:W-:-:S05]  /*1cf0*/  LOP3.LUT R17, R24, R17, RZ, 0xc0, !PT ;  /* 0x0000001118117212 */ /* 0x000fca00078ec0ff */
[----:B------:R-:W-:-:S05]  /*1d00*/  IMAD.IADD R17, R20, 0x1, R17 ;  /* 0x0000000114117824 */ /* 0x000fca00078e0211 */
[----:B------:R-:W-:Y:S01]  /*1d10*/  LOP3.LUT R10, R17, R10, RZ, 0xfc, !PT ;  /* 0x0000000a110a7212 */ /* 0x000fe200078efcff */
[----:B------:R-:W-:Y:S06]  /*1d20*/  BRA `(.L_x_36) ;  /* 0x0000000000107947 */ /* 0x000fec0003800000 */
.L_x_35:
[----:B------:R-:W-:-:S04]  /*1d30*/  LOP3.LUT R10, R10, 0x80000000, RZ, 0xc0, !PT ;  /* 0x800000000a0a7812 */ /* 0x000fc800078ec0ff */
[----:B------:R-:W-:Y:S01]  /*1d40*/  LOP3.LUT R10, R10, 0x7f800000, RZ, 0xfc, !PT ;  /* 0x7f8000000a0a7812 */ /* 0x000fe200078efcff */
[----:B------:R-:W-:Y:S06]  /*1d50*/  BRA `(.L_x_36) ;  /* 0x0000000000047947 */ /* 0x000fec0003800000 */
.L_x_34:
[----:B------:R-:W-:-:S07]  /*1d60*/  IMAD R10, R20, 0x800000, R10 ;  /* 0x00800000140a7824 */ /* 0x000fce00078e020a */
.L_x_36:
[----:B------:R-:W-:Y:S05]  /*1d70*/  BSYNC.RECONVERGENT B3 ;  /* 0x0000000000037941 */ /* 0x000fea0003800200 */
.L_x_33:
[----:B------:R-:W-:Y:S05]  /*1d80*/  BRA `(.L_x_37) ;  /* 0x0000000000207947 */ /* 0x000fea0003800000 */
.L_x_32:
[----:B------:R-:W-:-:S04]  /*1d90*/  LOP3.LUT R10, R11, 0x80000000, R10, 0x48, !PT ;  /* 0x800000000b0a7812 */ /* 0x000fc800078e480a */
[----:B------:R-:W-:Y:S01]  /*1da0*/  LOP3.LUT R10, R10, 0x7f800000, RZ, 0xfc, !PT ;  /* 0x7f8000000a0a7812 */ /* 0x000fe200078efcff */
[----:B------:R-:W-:Y:S06]  /*1db0*/  BRA `(.L_x_37) ;  /* 0x0000000000147947 */ /* 0x000fec0003800000 */
.L_x_31:
[----:B------:R-:W-:Y:S01]  /*1dc0*/  LOP3.LUT R10, R11, 0x80000000, R10, 0x48, !PT ;  /* 0x800000000b0a7812 */ /* 0x000fe200078e480a */
[----:B------:R-:W-:Y:S06]  /*1dd0*/  BRA `(.L_x_37) ;  /* 0x00000000000c7947 */ /* 0x000fec0003800000 */
.L_x_30:
[----:B------:R-:W0:Y:S01]  /*1de0*/  MUFU.RSQ R10, -QNAN ;  /* 0xffc00000000a7908 */ /* 0x000e220000001400 */
[----:B------:R-:W-:Y:S05]  /*1df0*/  BRA `(.L_x_37) ;  /* 0x0000000000047947 */ /* 0x000fea0003800000 */
.L_x_29:
[----:B------:R-:W-:-:S07]  /*1e00*/  FADD.FTZ R10, R10, R11 ;  /* 0x0000000b0a0a7221 */ /* 0x000fce0000010000 */
.L_x_37:
[----:B------:R-:W-:Y:S05]  /*1e10*/  BSYNC.RECONVERGENT B2 ;  /* 0x0000000000027941 */ /* 0x000fea0003800200 */
.L_x_27:
[----:B0-----:R-:W-:Y:S02]  /*1e20*/  IMAD.MOV.U32 R17, RZ, RZ, R10 ;  /* 0x000000ffff117224 */ /* 0x001fe400078e000a */
[----:B------:R-:W-:Y:S02]  /*1e30*/  IMAD.MOV.U32 R10, RZ, RZ, R14 ;  /* 0x000000ffff0a7224 */ /* 0x000fe400078e000e */
[----:B------:R-:W-:-:S04]  /*1e40*/  IMAD.MOV.U32 R11, RZ, RZ, 0x0 ;  /* 0x00000000ff0b7424 */ /* 0x000fc800078e00ff */
[----:B------:R-:W-:Y:S05]  /*1e50*/  RET.REL.NODEC R10 `(_Z11kernel_ssaaP6uchar4S0_iii) ;  /* 0xffffffe00a687950 */ /* 0x000fea0003c3ffff */
.L_x_38:
[----:B------:R-:W-:-:S00]  /*1e60*/  BRA `(.L_x_38) ;  /* 0xfffffffc00fc7947 */ /* 0x000fc0000383ffff */
[----:B------:R-:W-:-:S00]  /*1e70*/  NOP ;  /* 0x0000000000007918 */ /* 0x000fc00000000000 */
        /* <DEDUP_REMOVED lines=8> */
.L_x_152:


//--------------------- .text._Z13kernel_render4vec3S_iifP6uchar4P4trigiS_S_ --------------------------
	.section	.text._Z13kernel_render4vec3S_iifP6uchar4P4trigiS_S_,"ax",@progbits
	.align	128
        .global         _Z13kernel_render4vec3S_iifP6uchar4P4trigiS_S_
        .type           _Z13kernel_render4vec3S_iifP6uchar4P4trigiS_S_,@function
        .size           _Z13kernel_render4vec3S_iifP6uchar4P4trigiS_S_,(.L_x_157 - _Z13kernel_render4vec3S_iifP6uchar4P4trigiS_S_)
        .other          _Z13kernel_render4vec3S_iifP6uchar4P4trigiS_S_,@"STO_CUDA_ENTRY STV_DEFAULT"
_Z13kernel_render4vec3S_iifP6uchar4P4trigiS_S_:
.text._Z13kernel_render4vec3S_iifP6uchar4P4trigiS_S_:
[----:B------:R-:W0:Y:S01]  /*0000*/  LDC R1, c[0x0][0x37c] ;  /* 0x0000df00ff017b82 */ /* 0x000e220000000800 */
[----:B------:R-:W1:Y:S01]  /*0010*/  MUFU.RCP64H R5, 360 ;  /* 0x4076800000057908 */ /* 0x000e620000001800 */
[----:B------:R-:W-:Y:S02]  /*0020*/  HFMA2 R9, -RZ, RZ, 2.23046875, -0.0 ;  /* 0x40768000ff097431 */ /* 0x000fe400000001ff */
[----:B------:R-:W-:Y:S01]  /*0030*/  IMAD.MOV.U32 R8, RZ, RZ, 0x0 ;  /* 0x00000000ff087424 */ /* 0x000fe200078e00ff */
[----:B------:R-:W2:Y:S01]  /*0040*/  LDCU UR4, c[0x0][0x3a0] ;  /* 0x00007400ff0477ac */ /* 0x000ea20008000800 */
[----:B------:R-:W-:Y:S01]  /*0050*/  IMAD.MOV.U32 R4, RZ, RZ, 0x1 ;  /* 0x00000001ff047424 */ /* 0x000fe200078e00ff */
[----:B------:R-:W3:Y:S01]  /*0060*/  S2R R0, SR_TID.Y ;  /* 0x0000000000007919 */ /* 0x000ee20000002200 */
[----:B------:R-:W4:Y:S01]  /*0070*/  LDC R28, c[0x0][0x360] ;  /* 0x0000d800ff1c7b82 */ /* 0x000f220000000800 */
[----:B------:R-:W-:Y:S01]  /*0080*/  UMOV UR5, 0x400921fb ;  /* 0x400921fb00057882 */ /* 0x000fe20000000000 */
[----:B0-----:R-:W-:-:S06]  /*0090*/  IADD3 R1, PT, PT, R1, -0x28, RZ ;  /* 0xffffffd801017810 */ /* 0x001fcc0007ffe0ff */
[----:B------:R-:W3:Y:S01]  /*00a0*/  LDC R23, c[0x0][0x364] ;  /* 0x0000d900ff177b82 */ /* 0x000ee20000000800 */
[----:B-1----:R-:W-:-:S08]  /*00b0*/  DFMA R2, R4, -R8, 1 ;  /* 0x3ff000000402742b */ /* 0x002fd00000000808 */
[----:B------:R-:W-:Y:S02]  /*00c0*/  DFMA R6, R2, R2, R2 ;  /* 0x000000020206722b */ /* 0x000fe40000000002 */
[----:B--2---:R-:W0:Y:S01]  /*00d0*/  F2F.F64.F32 R2, UR4 ;  /* 0x0000000400027d10 */ /* 0x004e220008201800 */
[----:B------:R-:W-:-:S05]  /*00e0*/  UMOV UR4, 0x54442d18 ;  /* 0x54442d1800047882 */ /* 0x000fca0000000000 */
[----:B------:R-:W-:-:S08]  /*00f0*/  DFMA R6, R4, R6, R4 ;  /* 0x000000060406722b */ /* 0x000fd00000000004 */
[----:B------:R-:W-:Y:S02]  /*0100*/  DFMA R4, R6, -R8, 1 ;  /* 0x3ff000000604742b */ /* 0x000fe40000000808 */
[----:B0-----:R-:W-:Y:S01]  /*0110*/  DMUL R16, R2, UR4 ;  /* 0x0000000402107c28 */ /* 0x001fe20008000000 */
[----:B------:R-:W4:Y:S01]  /*0120*/  S2R R9, SR_TID.X ;  /* 0x0000000000097919 */ /* 0x000f220000002100 */
[----:B------:R-:W-:Y:S04]  /*0130*/  S2UR UR4, SR_CTAID.X ;  /* 0x00000000000479c3 */ /* 0x000fe80000002500 */
[----:B------:R-:W-:-:S04]  /*0140*/  DFMA R4, R6, R4, R6 ;  /* 0x000000040604722b */ /* 0x000fc80000000006 */
[----:B------:R-:W3:Y:S01]  /*0150*/  S2UR UR5, SR_CTAID.Y ;  /* 0x00000000000579c3 */ /* 0x000ee20000002600 */
[----:B------:R-:W-:-:S03]  /*0160*/  FSETP.GEU.AND P1, PT, |R17|, 6.5827683646048100446e-37, PT ;  /* 0x036000001100780b */ /* 0x000fc60003f2e200 */
[----:B------:R-:W-:-:S08]  /*0170*/  DMUL R2, R16, R4 ;  /* 0x0000000410027228 */ /* 0x000fd00000000000 */
[----:B------:R-:W-:-:S08]  /*0180*/  DFMA R6, R2, -360, R16 ;  /* 0xc07680000206782b */ /* 0x000fd00000000010 */
[----:B------:R-:W-:Y:S01]  /*0190*/  DFMA R2, R4, R6, R2 ;  /* 0x000000060402722b */ /* 0x000fe20000000002 */
[----:B---3--:R-:W-:-:S09]  /*01a0*/  IMAD R6, R23, UR5, R0 ;  /* 0x0000000517067c24 */ /* 0x008fd2000f8e0200 */
[----:B------:R-:W-:-:S05]  /*01b0*/  FFMA R4, RZ, 3.8515625, R3 ;  /* 0x40768000ff047823 */ /* 0x000fca0000000003 */
[----:B------:R-:W-:Y:S01]  /*01c0*/  FSETP.GT.AND P0, PT, |R4|, 1.469367938527859385e-39, PT ;  /* 0x001000000400780b */ /* 0x000fe20003f04200 */
[----:B----4-:R-:W-:-:S12]  /*01d0*/  IMAD R4, R28, UR4, R9 ;  /* 0x000000041c047c24 */ /* 0x010fd8000f8e0209 */
[----:B------:R-:W-:Y:S05]  /*01e0*/  @P0 BRA P1, `(.L_x_39) ;  /* 0x0000000000180947 */ /* 0x000fea0000800000 */
[----:B------:R-:W-:Y:S01]  /*01f0*/  MOV R2, RZ ;  /* 0x000000ff00027202 */ /* 0x000fe20000000f00 */
[----:B------:R-:W-:Y:S01]  /*0200*/  IMAD.MOV.U32 R3, RZ, RZ, 0x40768000 ;  /* 0x40768000ff037424 */ /* 0x000fe200078e00ff */
[----:B------:R-:W-:-:S07]  /*0210*/  MOV R18, 0x230 ;  /* 0x0000023000127802 */ /* 0x000fce0000000f00 */
[----:B------:R-:W-:Y:S05]  /*0220*/  CALL.REL.NOINC `($__internal_2_$__cuda_sm20_div_rn_f64_full) ;  /* 0x0000003800147944 */ /* 0x000fea0003c00000 */
[----:B------:R-:W-:Y:S01]  /*0230*/  MOV R2, R16 ;  /* 0x0000001000027202 */ /* 0x000fe20000000f00 */
[----:B------:R-:W-:-:S07]  /*0240*/  IMAD.MOV.U32 R3, RZ, RZ, R17 ;  /* 0x000000ffff037224 */ /* 0x000fce00078e0011 */
.L_x_39:
[----:B------:R-:W-:Y:S01]  /*0250*/  DSETP.NEU.AND P1, PT, |R2|, +INF , PT ;  /* 0x7ff000000200742a */ /* 0x000fe20003f2d200 */
[----:B------:R-:W-:-:S13]  /*0260*/  BSSY.RECONVERGENT B0, `(.L_x_40) ;  /* 0x000001c000007945 */ /* 0x000fda0003800200 */
[----:B------:R-:W-:Y:S01]  /*0270*/  @!P1 DMUL R8, RZ, R2 ;  /* 0x00000002ff089228 */ /* 0x000fe20000000000 */
[----:B------:R-:W-:Y:S01]  /*0280*/  @!P1 PLOP3.LUT P0, PT, PT, PT, PT, 0x80, 0x8 ;  /* 0x000000000008981c */ /* 0x000fe20003f0f070 */
[----:B------:R-:W-:-:S12]  /*0290*/  @!P1 BRA `(.L_x_41) ;  /* 0x0000000000609947 */ /* 0x000fd80003800000 */
[----:B------:R-:W-:Y:S01]  /*02a0*/  UMOV UR4, 0x6dc9c883 ;  /* 0x6dc9c88300047882 */ /* 0x000fe20000000000 */
[----:B------:R-:W-:Y:S01]  /*02b0*/  UMOV UR5, 0x3fe45f30 ;  /* 0x3fe45f3000057882 */ /* 0x000fe20000000000 */
[C---:B------:R-:W-:Y:S01]  /*02c0*/  DSETP.GE.AND P0, PT, |R2|.reuse, 2.14748364800000000000e+09, PT ;  /* 0x41e000000200742a */ /* 0x040fe20003f06200 */
[----:B------:R-:W-:Y:S01]  /*02d0*/  BSSY.RECONVERGENT B1, `(.L_x_42) ;  /* 0x0000012000017945 */ /* 0x000fe20003800200 */
[----:B------:R-:W-:Y:S01]  /*02e0*/  DMUL R10, R2, UR4 ;  /* 0x00000004020a7c28 */ /* 0x000fe20008000000 */
[----:B------:R-:W-:Y:S01]  /*02f0*/  UMOV UR4, 0x54442d18 ;  /* 0x54442d1800047882 */ /* 0x000fe20000000000 */
[----:B------:R-:W-:-:S08]  /*0300*/  UMOV UR5, 0x3ff921fb ;  /* 0x3ff921fb00057882 */ /* 0x000fd00000000000 */
[----:B------:R-:W0:Y:S08]  /*0310*/  F2I.F64 R10, R10 ;  /* 0x0000000a000a7311 */ /* 0x000e300000301100 */
[----:B0-----:R-:W0:Y:S02]  /*0320*/  I2F.F64 R8, R10 ;  /* 0x0000000a00087312 */ /* 0x001e240000201c00 */
[----:B0-----:R-:W-:Y:S01]  /*0330*/  DFMA R12, R8, -UR4, R2 ;  /* 0x80000004080c7c2b */ /* 0x001fe20008000002 */
[----:B------:R-:W-:Y:S01]  /*0340*/  UMOV UR4, 0x33145c00 ;  /* 0x33145c0000047882 */ /* 0x000fe20000000000 */
[----:B------:R-:W-:-:S06]  /*0350*/  UMOV UR5, 0x3c91a626 ;  /* 0x3c91a62600057882 */ /* 0x000fcc0000000000 */
[----:B------:R-:W-:Y:S01]  /*0360*/  DFMA R12, R8, -UR4, R12 ;  /* 0x80000004080c7c2b */ /* 0x000fe2000800000c */
[----:B------:R-:W-:Y:S01]  /*0370*/  UMOV UR4, 0x252049c0 ;  /* 0x252049c000047882 */ /* 0x000fe20000000000 */
[----:B------:R-:W-:-:S06]  /*0380*/  UMOV UR5, 0x397b839a ;  /* 0x397b839a00057882 */ /* 0x000fcc0000000000 */
[----:B------:R-:W-:Y:S01]  /*0390*/  DFMA R8, R8, -UR4, R12 ;  /* 0x8000000408087c2b */ /* 0x000fe2000800000c */
[----:B------:R-:W-:Y:S10]  /*03a0*/  @!P0 BRA `(.L_x_43) ;  /* 0x0000000000108947 */ /* 0x000ff40003800000 */
[----:B------:R-:W-:Y:S02]  /*03b0*/  MOV R13, R3 ;  /* 0x00000003000d7202 */ /* 0x000fe40000000f00 */
[----:B------:R-:W-:-:S07]  /*03c0*/  MOV R16, 0x3e0 ;  /* 0x000003e000107802 */ /* 0x000fce0000000f00 */
[----:B------:R-:W-:Y:S05]  /*03d0*/  CALL.REL.NOINC `($_Z13kernel_render4vec3S_iifP6uchar4P4trigiS_S_$__internal_trig_reduction_slowpathd) ;  /* 0x0000004400147944 */ /* 0x000fea0003c00000 */
[----:B------:R-:W-:-:S07]  /*03e0*/  IMAD.MOV.U32 R10, RZ, RZ, R0 ;  /* 0x000000ffff0a7224 */ /* 0x000fce00078e0000 */
.L_x_43:
[----:B------:R-:W-:Y:S05]  /*03f0*/  BSYNC.RECONVERGENT B1 ;  /* 0x0000000000017941 */ /* 0x000fea0003800200 */
.L_x_42:
[----:B------:R-:W-:-:S04]  /*0400*/  LOP3.LUT R10, R10, 0x1, RZ, 0xc0, !PT ;  /* 0x000000010a0a7812 */ /* 0x000fc800078ec0ff */
[----:B------:R-:W-:-:S13]  /*0410*/  ISETP.NE.U32.AND P0, PT, R10, 0x1, PT ;  /* 0x000000010a00780c */ /* 0x000fda0003f05070 */
.L_x_41:
[----:B------:R-:W-:Y:S05]  /*0420*/  BSYNC.RECONVERGENT B0 ;  /* 0x0000000000007941 */ /* 0x000fea0003800200 */
.L_x_40:
[----:B------:R-:W-:Y:S01]  /*0430*/  DMUL R2, R8, R8 ;  /* 0x0000000808027228 */ /* 0x000fe20000000000 */
[----:B------:R-:W-:Y:S01]  /*0440*/  MOV R10, 0x5b27ebb1 ;  /* 0x5b27ebb1000a7802 */ /* 0x000fe20000000f00 */
[----:B------:R-:W-:Y:S01]  /*0450*/  IMAD.MOV.U32 R11, RZ, RZ, 0x3ef9757c ;  /* 0x3ef9757cff0b7424 */ /* 0x000fe200078e00ff */
[----:B------:R-:W-:Y:S01]  /*0460*/  UMOV UR4, 0x2799bcb9 ;  /* 0x2799bcb900047882 */ /* 0x000fe20000000000 */
[----:B------:R-:W-:Y:S01]  /*0470*/  UMOV UR5, 0x3ee48dac ;  /* 0x3ee48dac00057882 */ /* 0x000fe20000000000 */
[----:B------:R-:W0:Y:S01]  /*0480*/  LDC.64 R18, c[0x0][0x380] ;  /* 0x0000e000ff127b82 */ /* 0x000e220000000a00 */
[----:B------:R-:W-:Y:S02]  /*0490*/  BSSY.RECONVERGENT B0, `(.L_x_44) ;  /* 0x0000037000007945 */ /* 0x000fe40003800200 */
[----:B------:R-:W-:Y:S01]  /*04a0*/  DFMA R10, R2, UR4, -R10 ;  /* 0x00000004020a7c2b */ /* 0x000fe2000800080a */
[----:B------:R-:W-:Y:S01]  /*04b0*/  UMOV UR4, 0xfd91e04 ;  /* 0x0fd91e0400047882 */ /* 0x000fe20000000000 */
[----:B------:R-:W-:-:S03]  /*04c0*/  UMOV UR5, 0x3f0980e9 ;  /* 0x3f0980e900057882 */ /* 0x000fc60000000000 */
[----:B------:R-:W1:Y:S03]  /*04d0*/  LDC.64 R20, c[0x0][0x388] ;  /* 0x0000e200ff147b82 */ /* 0x000e660000000a00 */
[----:B------:R-:W-:Y:S01]  /*04e0*/  DFMA R10, R2, R10, UR4 ;  /* 0x00000004020a7e2b */ /* 0x000fe2000800000a */
[----:B------:R-:W-:Y:S01]  /*04f0*/  UMOV UR4, 0x417d7e1d ;  /* 0x417d7e1d00047882 */ /* 0x000fe20000000000 */
[----:B------:R-:W-:-:S06]  /*0500*/  UMOV UR5, 0x3efae2b0 ;  /* 0x3efae2b000057882 */ /* 0x000fcc0000000000 */
[----:B------:R-:W-:Y:S01]  /*0510*/  DFMA R10, R2, R10, -UR4 ;  /* 0x80000004020a7e2b */ /* 0x000fe2000800000a */
[----:B------:R-:W-:Y:S01]  /*0520*/  UMOV UR4, 0x41bfba57 ;  /* 0x41bfba5700047882 */ /* 0x000fe20000000000 */
[----:B------:R-:W-:-:S06]  /*0530*/  UMOV UR5, 0x3f119f53 ;  /* 0x3f119f5300057882 */ /* 0x000fcc0000000000 */
[----:B------:R-:W-:Y:S01]  /*0540*/  DFMA R10, R2, R10, UR4 ;  /* 0x00000004020a7e2b */ /* 0x000fe2000800000a */
        /* <DEDUP_REMOVED lines=29> */
[----:B------:R-:W-:-:S08]  /*0720*/  DFMA R10, R2, R10, UR4 ;  /* 0x00000004020a7e2b */ /* 0x000fd0000800000a */
[----:B------:R-:W-:-:S08]  /*0730*/  DMUL R16, R2, R10 ;  /* 0x0000000a02107228 */ /* 0x000fd00000000000 */
[----:B------:R-:W-:Y:S01]  /*0740*/  DFMA R12, R16, R8, R8 ;  /* 0x00000008100c722b */ /* 0x000fe20000000008 */
[----:B01----:R-:W-:Y:S10]  /*0750*/  @P0 BRA `(.L_x_45) ;  /* 0x0000000000280947 */ /* 0x003ff40003800000 */
[----:B------:R-:W0:Y:S01]  /*0760*/  MUFU.RCP64H R11, R13 ;  /* 0x0000000d000b7308 */ /* 0x000e220000001800 */
[----:B------:R-:W-:-:S06]  /*0770*/  MOV R10, RZ ;  /* 0x000000ff000a7202 */ /* 0x000fcc0000000f00 */
[----:B0-----:R-:W-:-:S08]  /*0780*/  DFMA R2, -R12, R10, 1 ;  /* 0x3ff000000c02742b */ /* 0x001fd0000000010a */
[----:B------:R-:W-:Y:S02]  /*0790*/  DFMA R14, R2, R2, R2 ;  /* 0x00000002020e722b */ /* 0x000fe40000000002 */
[----:B------:R-:W-:-:S06]  /*07a0*/  DADD R2, R12, -R8 ;  /* 0x000000000c027229 */ /* 0x000fcc0000000808 */
[----:B------:R-:W-:Y:S02]  /*07b0*/  DFMA R14, R10, R14, R10 ;  /* 0x0000000e0a0e722b */ /* 0x000fe4000000000a */
[----:B------:R-:W-:-:S06]  /*07c0*/  DFMA R2, R16, R8, -R2 ;  /* 0x000000081002722b */ /* 0x000fcc0000000802 */
[----:B------:R-:W-:-:S08]  /*07d0*/  DFMA R8, R12, -R14, 1 ;  /* 0x3ff000000c08742b */ /* 0x000fd0000000080e */
[----:B------:R-:W-:-:S08]  /*07e0*/  DFMA R2, R2, -R14, R8 ;  /* 0x8000000e0202722b */ /* 0x000fd00000000008 */
[----:B------:R-:W-:-:S11]  /*07f0*/  DFMA R12, -R14, R2, -R14 ;  /* 0x000000020e0c722b */ /* 0x000fd6000000090e */
.L_x_45:
[----:B------:R-:W-:Y:S05]  /*0800*/  BSYNC.RECONVERGENT B0 ;  /* 0x0000000000007941 */ /* 0x000fea0003800200 */
.L_x_44:
[----:B------:R-:W0:Y:S01]  /*0810*/  LDCU.64 UR4, c[0x0][0x390] ;  /* 0x00007200ff0477ac */ /* 0x000e220008000a00 */
[----:B------:R-:W-:Y:S01]  /*0820*/  FADD R2, R21, -R18 ;  /* 0x8000001215027221 */ /* 0x000fe20000000000 */
[----:B0-----:R-:W-:Y:S01]  /*0830*/  FADD R7, -R19, UR4 ;  /* 0x0000000413077e21 */ /* 0x001fe20008000100 */
[----:B------:R-:W-:-:S03]  /*0840*/  FADD R3, -R20, UR5 ;  /* 0x0000000514037e21 */ /* 0x000fc60008000100 */
[----:B------:R-:W-:-:S04]  /*0850*/  FMUL R5, R7, R7 ;  /* 0x0000000707057220 */ /* 0x000fc80000400000 */
[----:B------:R-:W-:-:S04]  /*0860*/  FFMA R0, R2, R2, R5 ;  /* 0x0000000202007223 */ /* 0x000fc80000000005 */
[----:B------:R-:W-:-:S04]  /*0870*/  FFMA R5, R3, R3, R0 ;  /* 0x0000000303057223 */ /* 0x000fc80000000000 */
[----:B------:R-:W-:Y:S01]  /*0880*/  VIADD R8, R5, 0xf3000000 ;  /* 0xf300000005087836 */ /* 0x000fe20000000000 */
[----:B------:R0:W1:Y:S04]  /*0890*/  MUFU.RSQ R0, R5 ;  /* 0x0000000500007308 */ /* 0x0000680000001400 */
[----:B------:R-:W-:-:S13]  /*08a0*/  ISETP.GT.U32.AND P0, PT, R8, 0x727fffff, PT ;  /* 0x727fffff0800780c */ /* 0x000fda0003f04070 */
[----:B01----:R-:W-:Y:S05]  /*08b0*/  @!P0 BRA `(.L_x_46) ;  /* 0x0000000000188947 */ /* 0x003fea0003800000 */
[----:B------:R-:W-:Y:S01]  /*08c0*/  BSSY.RECONVERGENT B0, `(.L_x_47) ;  /* 0x0000003000007945 */ /* 0x000fe20003800200 */
[----:B------:R-:W-:-:S07]  /*08d0*/  MOV R37, 0x8f0 ;  /* 0x000008f000257802 */ /* 0x000fce0000000f00 */
[----:B------:R-:W-:Y:S05]  /*08e0*/  CALL.REL.NOINC `($__internal_3_$__cuda_sm20_sqrt_rn_f32_slowpath) ;  /* 0x0000003400d87944 */ /* 0x000fea0003c00000 */
[----:B------:R-:W-:Y:S05]  /*08f0*/  BSYNC.RECONVERGENT B0 ;  /* 0x0000000000007941 */ /* 0x000fea0003800200 */
.L_x_47:
[----:B------:R-:W-:Y:S01]  /*0900*/  MOV R8, R39 ;  /* 0x0000002700087202 */ /* 0x000fe20000000f00 */
[----:B------:R-:W-:Y:S06]  /*0910*/  BRA `(.L_x_48) ;  /* 0x0000000000107947 */ /* 0x000fec0003800000 */
.L_x_46:
[----:B------:R-:W-:Y:S01]  /*0920*/  FMUL.FTZ R8, R5, R0 ;  /* 0x0000000005087220 */ /* 0x000fe20000410000 */
[----:B------:R-:W-:-:S03]  /*0930*/  FMUL.FTZ R0, R0, 0.5 ;  /* 0x3f00000000007820 */ /* 0x000fc60000410000 */
[----:B------:R-:W-:-:S04]  /*0940*/  FFMA R5, -R8, R8, R5 ;  /* 0x0000000808057223 */ /* 0x000fc80000000105 */
[----:B------:R-:W-:-:S07]  /*0950*/  FFMA R8, R5, R0, R8 ;  /* 0x0000000005087223 */ /* 0x000fce0000000008 */
.L_x_48:
[----:B------:R-:W0:Y:S01]  /*0960*/  MUFU.RCP R5, R8 ;  /* 0x0000000800057308 */ /* 0x000e220000001000 */
[----:B------:R-:W-:Y:S07]  /*0970*/  BSSY.RECONVERGENT B2, `(.L_x_49) ;  /* 0x000000c000027945 */ /* 0x000fee0003800200 */
[----:B------:R-:W1:Y:S01]  /*0980*/  FCHK P0, R2, R8 ;  /* 0x0000000802007302 */ /* 0x000e620000000000 */
[----:B0-----:R-:W-:-:S04]  /*0990*/  FFMA R0, R5, -R8, 1 ;  /* 0x3f80000005007423 */ /* 0x001fc80000000808 */
[----:B------:R-:W-:-:S04]  /*09a0*/  FFMA R5, R5, R0, R5 ;  /* 0x0000000005057223 */ /* 0x000fc80000000005 */
[----:B------:R-:W-:-:S04]  /*09b0*/  FFMA R9, R2, R5, RZ ;  /* 0x0000000502097223 */ /* 0x000fc800000000ff */
[----:B------:R-:W-:-:S04]  /*09c0*/  FFMA R0, R9, -R8, R2 ;  /* 0x8000000809007223 */ /* 0x000fc80000000002 */
[----:B------:R-:W-:Y:S01]  /*09d0*/  FFMA R0, R5, R0, R9 ;  /* 0x0000000005007223 */ /* 0x000fe20000000009 */
[----:B-1----:R-:W-:Y:S06]  /*09e0*/  @!P0 BRA `(.L_x_50) ;  /* 0x0000000000108947 */ /* 0x002fec0003800000 */
[----:B------:R-:W-:Y:S01]  /*09f0*/  IMAD.MOV.U32 R5, RZ, RZ, R8 ;  /* 0x000000ffff057224 */ /* 0x000fe200078e0008 */
[----:B------:R-:W-:-:S07]  /*0a00*/  MOV R18, 0xa20 ;  /* 0x00000a2000127802 */ /* 0x000fce0000000f00 */
[----:B------:R-:W-:Y:S05]  /*0a10*/  CALL.REL.NOINC `($__internal_4_$__cuda_sm3x_div_rn_noftz_f32_slowpath) ;  /* 0x0000003400e87944 */ /* 0x000fea0003c00000 */
[----:B------:R-:W-:-:S07]  /*0a20*/  MOV R0, R2 ;  /* 0x0000000200007202 */ /* 0x000fce0000000f00 */
.L_x_50:
[----:B------:R-:W-:Y:S05]  /*0a30*/  BSYNC.RECONVERGENT B2 ;  /* 0x0000000000027941 */ /* 0x000fea0003800200 */
.L_x_49:
        /* <DEDUP_REMOVED lines=10> */
[----:B------:R-:W-:Y:S02]  /*0ae0*/  MOV R5, R8 ;  /* 0x0000000800057202 */ /* 0x000fe40000000f00 */
[----:B------:R-:W-:-:S07]  /*0af0*/  MOV R18, 0xb10 ;  /* 0x00000b1000127802 */ /* 0x000fce0000000f00 */
[----:B------:R-:W-:Y:S05]  /*0b00*/  CALL.REL.NOINC `($__internal_4_$__cuda_sm3x_div_rn_noftz_f32_slowpath) ;  /* 0x0000003400ac7944 */ /* 0x000fea0003c00000 */
[----:B------:R-:W-:-:S07]  /*0b10*/  IMAD.MOV.U32 R22, RZ, RZ, R2 ;  /* 0x000000ffff167224 */ /* 0x000fce00078e0002 */
.L_x_52:
[----:B------:R-:W-:Y:S05]  /*0b20*/  BSYNC.RECONVERGENT B2 ;  /* 0x0000000000027941 */ /* 0x000fea0003800200 */
.L_x_51:
        /* <DEDUP_REMOVED lines=9> */
[----:B------:R-:W-:Y:S01]  /*0bc0*/  MOV R2, R3 ;  /* 0x0000000300027202 */ /* 0x000fe20000000f00 */
[----:B------:R-:W-:Y:S01]  /*0bd0*/  IMAD.MOV.U32 R5, RZ, RZ, R8 ;  /* 0x000000ffff057224 */ /* 0x000fe200078e0008 */
[----:B------:R-:W-:-:S07]  /*0be0*/  MOV R18, 0xc00 ;  /* 0x00000c0000127802 */ /* 0x000fce0000000f00 */
[----:B------:R-:W-:Y:S05]  /*0bf0*/  CALL.REL.NOINC `($__internal_4_$__cuda_sm3x_div_rn_noftz_f32_slowpath) ;  /* 0x0000003400707944 */ /* 0x000fea0003c00000 */
[----:B------:R-:W-:-:S07]  /*0c00*/  MOV R20, R2 ;  /* 0x0000000200147202 */ /* 0x000fce0000000f00 */
.L_x_54:
[----:B------:R-:W-:Y:S05]  /*0c10*/  BSYNC.RECONVERGENT B2 ;  /* 0x0000000000027941 */ /* 0x000fea0003800200 */
.L_x_53:
[----:B------:R-:W-:Y:S01]  /*0c20*/  FFMA R8, RZ, R20, -R0 ;  /* 0x00000014ff087223 */ /* 0x000fe20000000800 */
[----:B------:R-:W-:Y:S01]  /*0c30*/  FMUL R3, RZ, R22 ;  /* 0x00000016ff037220 */ /* 0x000fe20000400000 */
[----:B------:R-:W-:Y:S01]  /*0c40*/  FFMA R2, -RZ, R20, R22 ;  /* 0x00000014ff027223 */ /* 0x000fe20000000116 */
[----:B------:R-:W-:Y:S01]  /*0c50*/  BSSY.RECONVERGENT B0, `(.L_x_55) ;  /* 0x0000012000007945 */ /* 0x000fe20003800200 */
[----:B------:R-:W-:Y:S01]  /*0c60*/  FMUL R5, R8, R8 ;  /* 0x0000000808057220 */ /* 0x000fe20000400000 */
[----:B------:R-:W-:-:S03]  /*0c70*/  FFMA R3, RZ, R0, -R3 ;  /* 0x00000000ff037223 */ /* 0x000fc60000000803 */
[----:B------:R-:W-:-:S04]  /*0c80*/  FFMA R10, R2, R2, R5 ;  /* 0x00000002020a7223 */ /* 0x000fc80000000005 */
[----:B------:R-:W-:-:S04]  /*0c90*/  FFMA R10, R3, R3, R10 ;  /* 0x00000003030a7223 */ /* 0x000fc8000000000a */
[----:B------:R-:W-:Y:S01]  /*0ca0*/  VIADD R7, R10, 0xf3000000 ;  /* 0xf30000000a077836 */ /* 0x000fe20000000000 */
[----:B------:R0:W1:Y:S04]  /*0cb0*/  MUFU.RSQ R5, R10 ;  /* 0x0000000a00057308 */ /* 0x0000680000001400 */
[----:B------:R-:W-:-:S13]  /*0cc0*/  ISETP.GT.U32.AND P0, PT, R7, 0x727fffff, PT ;  /* 0x727fffff0700780c */ /* 0x000fda0003f04070 */
[----:B01----:R-:W-:Y:S05]  /*0cd0*/  @!P0 BRA `(.L_x_56) ;  /* 0x0000000000148947 */ /* 0x003fea0003800000 */
[----:B------:R-:W-:Y:S02]  /*0ce0*/  MOV R5, R10 ;  /* 0x0000000a00057202 */ /* 0x000fe40000000f00 */
[----:B------:R-:W-:-:S07]  /*0cf0*/  MOV R37, 0xd10 ;  /* 0x00000d1000257802 */ /* 0x000fce0000000f00 */
[----:B------:R-:W-:Y:S05]  /*0d00*/  CALL.REL.NOINC `($__internal_3_$__cuda_sm20_sqrt_rn_f32_slowpath) ;  /* 0x0000003000d07944 */ /* 0x000fea0003c00000 */
[----:B------:R-:W-:Y:S01]  /*0d10*/  IMAD.MOV.U32 R15, RZ, RZ, R39 ;  /* 0x000000ffff0f7224 */ /* 0x000fe200078e0027 */
[----:B------:R-:W-:Y:S06]  /*0d20*/  BRA `(.L_x_57) ;  /* 0x0000000000107947 */ /* 0x000fec0003800000 */
.L_x_56:
[----:B------:R-:W-:Y:S01]  /*0d30*/  FMUL.FTZ R15, R10, R5 ;  /* 0x000000050a0f7220 */ /* 0x000fe20000410000 */
[----:B------:R-:W-:-:S03]  /*0d40*/  FMUL.FTZ R5, R5, 0.5 ;  /* 0x3f00000005057820 */ /* 0x000fc60000410000 */
[----:B------:R-:W-:-:S04]  /*0d50*/  FFMA R10, -R15, R15, R10 ;  /* 0x0000000f0f0a7223 */ /* 0x000fc8000000010a */
[----:B------:R-:W-:-:S07]  /*0d60*/  FFMA R15, R10, R5, R15 ;  /* 0x000000050a0f7223 */ /* 0x000fce000000000f */
.L_x_57:
[----:B------:R-:W-:Y:S05]  /*0d70*/  BSYNC.RECONVERGENT B0 ;  /* 0x0000000000007941 */ /* 0x000fea0003800200 */
.L_x_55:
        /* <DEDUP_REMOVED lines=9> */
[----:B------:R-:W-:Y:S02]  /*0e10*/  MOV R5, R15 ;  /* 0x0000000f00057202 */ /* 0x000fe40000000f00 */
[----:B------:R-:W-:-:S07]  /*0e20*/  MOV R18, 0xe40 ;  /* 0x00000e4000127802 */ /* 0x000fce0000000f00 */
[----:B------:R-:W-:Y:S05]  /*0e30*/  CALL.REL.NOINC `($__internal_4_$__cuda_sm3x_div_rn_noftz_f32_slowpath) ;  /* 0x0000003000e07944 */ /* 0x000fea0003c00000 */
[----:B------:R-:W-:-:S07]  /*0e40*/  IMAD.MOV.U32 R7, RZ, RZ, R2 ;  /* 0x000000ffff077224 */ /* 0x000fce00078e0002 */
.L_x_59:
[----:B------:R-:W-:Y:S05]  /*0e50*/  BSYNC.RECONVERGENT B2 ;  /* 0x0000000000027941 */ /* 0x000fea0003800200 */
.L_x_58:
        /* <DEDUP_REMOVED lines=14> */
.L_x_61:
[----:B------:R-:W-:Y:S05]  /*0f40*/  BSYNC.RECONVERGENT B2 ;  /* 0x0000000000027941 */ /* 0x000fea0003800200 */
.L_x_60:
        /* <DEDUP_REMOVED lines=14> */
.L_x_63:
[----:B------:R-:W-:Y:S05]  /*1030*/  BSYNC.RECONVERGENT B2 ;  /* 0x0000000000027941 */ /* 0x000fea0003800200 */
.L_x_62:
[----:B------:R-:W0:Y:S02]  /*1040*/  LDCU UR4, c[0x0][0x39c] ;  /* 0x00007380ff0477ac */ /* 0x000e240008000800 */
[----:B0-----:R-:W-:-:S13]  /*1050*/  ISETP.GE.AND P0, PT, R6, UR4, PT ;  /* 0x0000000406007c0c */ /* 0x001fda000bf06270 */
[----:B------:R-:W-:Y:S05]  /*1060*/  @P0 EXIT ;  /* 0x000000000000094d */ /* 0x000fea0003800000 */
[----:B------:R-:W0:Y:S01]  /*1070*/  MUFU.RCP64H R3, R13 ;  /* 0x0000000d00037308 */ /* 0x000e220000001800 */
[----:B------:R-:W-:Y:S01]  /*1080*/  IADD3 R2, PT, PT, R13, 0x300402, RZ ;  /* 0x003004020d027810 */ /* 0x000fe20007ffe0ff */
[----:B------:R-:W-:Y:S03]  /*1090*/  BSSY.RECONVERGENT B0, `(.L_x_64) ;  /* 0x000000e000007945 */ /* 0x000fe60003800200 */
[----:B------:R-:W-:Y:S02]  /*10a0*/  FSETP.GEU.AND P0, PT, |R2|, 5.8789094863358348022e-39, PT ;  /* 0x004004020200780b */ /* 0x000fe40003f0e200 */
[----:B0-----:R-:W-:-:S08]  /*10b0*/  DFMA R14, R2, -R12, 1 ;  /* 0x3ff00000020e742b */ /* 0x001fd0000000080c */
[----:B------:R-:W-:-:S08]  /*10c0*/  DFMA R14, R14, R14, R14 ;  /* 0x0000000e0e0e722b */ /* 0x000fd0000000000e */
[----:B------:R-:W-:-:S08]  /*10d0*/  DFMA R14, R2, R14, R2 ;  /* 0x0000000e020e722b */ /* 0x000fd00000000002 */
[----:B------:R-:W-:-:S08]  /*10e0*/  DFMA R16, R14, -R12, 1 ;  /* 0x3ff000000e10742b */ /* 0x000fd0000000080c */
[----:B------:R-:W-:Y:S01]  /*10f0*/  DFMA R14, R14, R16, R14 ;  /* 0x000000100e0e722b */ /* 0x000fe2000000000e */
[----:B------:R-:W-:Y:S10]  /*1100*/  @P0 BRA `(.L_x_65) ;  /* 0x0000000000180947 */ /* 0x000ff40003800000 */
[----:B------:R-:W-:Y:S01]  /*1110*/  LOP3.LUT R2, R13, 0x7fffffff, RZ, 0xc0, !PT ;  /* 0x7fffffff0d027812 */ /* 0x000fe200078ec0ff */
[----:B------:R-:W-:Y:S01]  /*1120*/  IMAD.MOV.U32 R16, RZ, RZ, R12 ;  /* 0x000000ffff107224 */ /* 0x000fe200078e000c */
[----:B------:R-:W-:Y:S02]  /*1130*/  MOV R17, R13 ;  /* 0x0000000d00117202 */ /* 0x000fe40000000f00 */
[----:B------:R-:W-:Y:S01]  /*1140*/  MOV R5, 0x1170 ;  /* 0x0000117000057802 */ /* 0x000fe20000000f00 */
[----:B------:R-:W-:-:S07]  /*1150*/  VIADD R15, R2, 0xfff00000 ;  /* 0xfff00000020f7836 */ /* 0x000fce0000000000 */
[----:B------:R-:W-:Y:S05]  /*1160*/  CALL.REL.NOINC `($__internal_1_$__cuda_sm20_dblrcp_rn_slowpath_v3) ;  /* 0x0000002400987944 */ /* 0x000fea0003c00000 */
.L_x_65:
[----:B------:R-:W-:Y:S05]  /*1170*/  BSYNC.RECONVERGENT B0 ;  /* 0x0000000000007941 */ /* 0x000fea0003800200 */
.L_x_64:
[----:B------:R-:W0:Y:S01]  /*1180*/  LDCU UR4, c[0x0][0x39c] ;  /* 0x00007380ff0477ac */ /* 0x000e220008000800 */
[----:B------:R-:W-:Y:S01]  /*1190*/  MOV R2, 0x1 ;  /* 0x0000000100027802 */ /* 0x000fe20000000f00 */
[----:B------:R-:W1:Y:S02]  /*11a0*/  F2F.F32.F64 R15, R14 ;  /* 0x0000000e000f7310 */ /* 0x000e640000301000 */
[C---:B-1----:R-:W-:Y:S01]  /*11b0*/  FMUL R8, R15.reuse, R0 ;  /* 0x000000000f087220 */ /* 0x042fe20000400000 */
[----:B0-----:R-:W-:Y:S01]  /*11c0*/  UIADD3 UR4, UPT, UPT, UR4, -0x1, URZ ;  /* 0xffffffff04047890 */ /* 0x001fe2000fffe0ff */
[----:B------:R-:W-:-:S08]  /*11d0*/  FMUL R10, R15, R22 ;  /* 0x000000160f0a7220 */ /* 0x000fd00000400000 */
[----:B------:R-:W0:Y:S08]  /*11e0*/  I2F.F64 R16, UR4 ;  /* 0x0000000400107d12 */ /* 0x000e300008201c00 */
[----:B0-----:R-:W0:Y:S02]  /*11f0*/  MUFU.RCP64H R3, R17 ;  /* 0x0000001100037308 */ /* 0x001e240000001800 */
[----:B0-----:R-:W-:-:S08]  /*1200*/  DFMA R12, -R16, R2, 1 ;  /* 0x3ff00000100c742b */ /* 0x001fd00000000102 */
[----:B------:R-:W-:-:S08]  /*1210*/  DFMA R12, R12, R12, R12 ;  /* 0x0000000c0c0c722b */ /* 0x000fd0000000000c */
[----:B------:R-:W-:-:S08]  /*1220*/  DFMA R12, R2, R12, R2 ;  /* 0x0000000c020c722b */ /* 0x000fd00000000002 */
[----:B------:R-:W-:-:S08]  /*1230*/  DFMA R2, -R16, R12, 1 ;  /* 0x3ff000001002742b */ /* 0x000fd0000000010c */
[----:B------:R-:W-:-:S08]  /*1240*/  DFMA R2, R12, R2, R12 ;  /* 0x000000020c02722b */ /* 0x000fd0000000000c */
[----:B------:R-:W-:-:S08]  /*1250*/  DMUL R12, R2, 2 ;  /* 0x40000000020c7828 */ /* 0x000fd00000000000 */
[----:B------:R-:W-:-:S08]  /*1260*/  DFMA R18, -R16, R12, 2 ;  /* 0x400000001012742b */ /* 0x000fd0000000010c */
[----:B------:R-:W-:Y:S01]  /*1270*/  DFMA R2, R2, R18, R12 ;  /* 0x000000120202722b */ /* 0x000fe2000000000c */
[----:B------:R-:W-:-:S09]  /*1280*/  FMUL R12, R15, R20 ;  /* 0x000000140f0c7220 */ /* 0x000fd20000400000 */
[----:B------:R-:W-:-:S05]  /*1290*/  FFMA R5, RZ, R17, R3 ;  /* 0x00000011ff057223 */ /* 0x000fca0000000003 */
[----:B------:R-:W-:-:S13]  /*12a0*/  FSETP.GT.AND P0, PT, |R5|, 1.469367938527859385e-39, PT ;  /* 0x001000000500780b */ /* 0x000fda0003f04200 */
[----:B------:R-:W-:Y:S05]  /*12b0*/  @P0 BRA `(.L_x_66) ;  /* 0x0000000000200947 */ /* 0x000fea0003800000 */
[----:B------:R-:W-:Y:S01]  /*12c0*/  IMAD.MOV.U32 R2, RZ, RZ, R16 ;  /* 0x000000ffff027224 */ /* 0x000fe200078e0010 */
[----:B------:R-:W-:Y:S01]  /*12d0*/  MOV R3, R17 ;  /* 0x0000001100037202 */ /* 0x000fe20000000f00 */
[----:B------:R-:W-:Y:S01]  /*12e0*/  IMAD.MOV.U32 R16, RZ, RZ, RZ ;  /* 0x000000ffff107224 */ /* 0x000fe200078e00ff */
[----:B------:R-:W-:Y:S02]  /*12f0*/  MOV R17, 0x40000000 ;  /* 0x4000000000117802 */ /* 0x000fe40000000f00 */
[----:B------:R-:W-:-:S07]  /*1300*/  MOV R18, 0x1320 ;  /* 0x0000132000127802 */ /* 0x000fce0000000f00 */
[----:B------:R-:W-:Y:S05]  /*1310*/  CALL.REL.NOINC `($__internal_2_$__cuda_sm20_div_rn_f64_full) ;  /* 0x0000002400d87944 */ /* 0x000fea0003c00000 */
[----:B------:R-:W-:Y:S01]  /*1320*/  IMAD.MOV.U32 R2, RZ, RZ, R16 ;  /* 0x000000ffff027224 */ /* 0x000fe200078e0010 */
[----:B------:R-:W-:-:S07]  /*1330*/  MOV R3, R17 ;  /* 0x0000001100037202 */ /* 0x000fce0000000f00 */
.L_x_66:
[----:B------:R-:W0:Y:S01]  /*1340*/  LDCU UR4, c[0x0][0x398] ;  /* 0x00007300ff0477ac */ /* 0x000e220008000800 */
[----:B------:R-:W-:Y:S01]  /*1350*/  IMAD.MOV.U32 R16, RZ, RZ, 0x1 ;  /* 0x00000001ff107424 */ /* 0x000fe200078e00ff */
[----:B------:R-:W-:Y:S01]  /*1360*/  F2F.F32.F64 R13, R2 ;  /* 0x00000002000d7310 */ /* 0x000fe20000301000 */
[----:B0-----:R-:W-:-:S09]  /*1370*/  UIADD3 UR4, UPT, UPT, UR4, -0x1, URZ ;  /* 0xffffffff04047890 */ /* 0x001fd2000fffe0ff */
        /* <DEDUP_REMOVED lines=9> */
[----:B------:R-:W-:-:S10]  /*1410*/  DFMA R16, R16, R24, R18 ;  /* 0x000000181010722b */ /* 0x000fd40000000012 */
[----:B------:R-:W-:-:S05]  /*1420*/  FFMA R5, RZ, R15, R17 ;  /* 0x0000000fff057223 */ /* 0x000fca0000000011 */
[----:B------:R-:W-:-:S13]  /*1430*/  FSETP.GT.AND P0, PT, |R5|, 1.469367938527859385e-39, PT ;  /* 0x001000000500780b */ /* 0x000fda0003f04200 */
[----:B------:R-:W-:Y:S05]  /*1440*/  @P0 BRA `(.L_x_67) ;  /* 0x0000000000180947 */ /* 0x000fea0003800000 */
[----:B------:R-:W-:Y:S01]  /*1450*/  MOV R2, R14 ;  /* 0x0000000e00027202 */ /* 0x000fe20000000f00 */
[----:B------:R-:W-:Y:S01]  /*1460*/  IMAD.MOV.U32 R3, RZ, RZ, R15 ;  /* 0x000000ffff037224 */ /* 0x000fe200078e000f */
[----:B------:R-:W-:Y:S01]  /*1470*/  MOV R16, RZ ;  /* 0x000000ff00107202 */ /* 0x000fe20000000f00 */
[----:B------:R-:W-:Y:S01]  /*1480*/  IMAD.MOV.U32 R17, RZ, RZ, 0x40000000 ;  /* 0x40000000ff117424 */ /* 0x000fe200078e00ff */
[----:B------:R-:W-:-:S07]  /*1490*/  MOV R18, 0x14b0 ;  /* 0x000014b000127802 */ /* 0x000fce0000000f00 */
[----:B------:R-:W-:Y:S05]  /*14a0*/  CALL.REL.NOINC `($__internal_2_$__cuda_sm20_div_rn_f64_full) ;  /* 0x0000002400747944 */ /* 0x000fea0003c00000 */
.L_x_67:
[----:B------:R-:W0:Y:S01]  /*14b0*/  LDCU.64 UR4, c[0x0][0x3b0] ;  /* 0x00007600ff0477ac */ /* 0x000e220008000a00 */
[----:B------:R1:W2:Y:S01]  /*14c0*/  F2F.F32.F64 R14, R16 ;  /* 0x00000010000e7310 */ /* 0x0002a20000301000 */
[----:B------:R-:W-:Y:S01]  /*14d0*/  FMUL R2, R9, R0 ;  /* 0x0000000009027220 */ /* 0x000fe20000400000 */
[C---:B------:R-:W-:Y:S01]  /*14e0*/  FMUL R30, R7.reuse, R20 ;  /* 0x00000014071e7220 */ /* 0x040fe20000400000 */
[----:B------:R-:W3:Y:S02]  /*14f0*/  LDCU UR7, c[0x0][0x374] ;  /* 0x00006e80ff0777ac */ /* 0x000ee40008000800 */
[-C--:B------:R-:W-:Y:S01]  /*1500*/  FFMA R15, R7, R22.reuse, -R2 ;  /* 0x00000016070f7223 */ /* 0x080fe20000000802 */
[C---:B------:R-:W-:Y:S01]  /*1510*/  FMUL R22, R11.reuse, R22 ;  /* 0x000000160b167220 */ /* 0x040fe20000400000 */
[----:B------:R-:W4:Y:S01]  /*1520*/  LDCU.64 UR12, c[0x0][0x398] ;  /* 0x00007300ff0c77ac */ /* 0x000f220008000a00 */
[----:B------:R-:W-:Y:S02]  /*1530*/  FFMA R30, R11, R0, -R30 ;  /* 0x000000000b1e7223 */ /* 0x000fe4000000081e */
[----:B------:R-:W-:Y:S01]  /*1540*/  FFMA R29, R9, R20, -R22 ;  /* 0x00000014091d7223 */ /* 0x000fe20000000816 */
[----:B------:R-:W5:Y:S01]  /*1550*/  LDCU UR8, c[0x0][0x370] ;  /* 0x00006e00ff0877ac */ /* 0x000f620008000800 */
[----:B------:R-:W1:Y:S01]  /*1560*/  LDCU UR6, c[0x0][0x3b8] ;  /* 0x00007700ff0677ac */ /* 0x000e620008000800 */
[----:B0-----:R-:W-:Y:S01]  /*1570*/  UIADD3 UR4, UP0, UPT, UR4, 0x10, URZ ;  /* 0x0000001004047890 */ /* 0x001fe2000ff1e0ff */
[----:B---3--:R-:W-:Y:S01]  /*1580*/  IMAD R23, R23, UR7, RZ ;  /* 0x0000000717177c24 */ /* 0x008fe2000f8e02ff */
[----:B------:R-:W0:Y:S01]  /*1590*/  LDCU.64 UR10, c[0x0][0x358] ;  /* 0x00006b00ff0a77ac */ /* 0x000e220008000a00 */
[----:B----4-:R-:W-:Y:S01]  /*15a0*/  I2FP.F32.U32 R27, UR13 ;  /* 0x0000000d001b7c45 */ /* 0x010fe20008201000 */
[----:B------:R-:W-:Y:S01]  /*15b0*/  UIADD3.X UR5, UPT, UPT, URZ, UR5, URZ, UP0, !UPT ;  /* 0x00000005ff057290 */ /* 0x000fe200087fe4ff */
[----:B------:R-:W-:Y:S01]  /*15c0*/  I2FP.F32.S32 R25, UR12 ;  /* 0x0000000c00197c45 */ /* 0x000fe20008201400 */
[----:B-----5:R-:W-:Y:S01]  /*15d0*/  IMAD R28, R28, UR8, RZ ;  /* 0x000000081c1c7c24 */ /* 0x020fe2000f8e02ff */
[----:B-12---:R-:W-:-:S12]  /*15e0*/  UIADD3 UR6, UPT, UPT, -UR6, URZ, URZ ;  /* 0x000000ff06067290 */ /* 0x006fd8000fffe1ff */
.L_x_122:
[----:B-1----:R-:W1:Y:S01]  /*15f0*/  LDCU UR7, c[0x0][0x398] ;  /* 0x00007300ff0777ac */ /* 0x002e620008000800 */
[----:B------:R-:W-:Y:S01]  /*1600*/  BSSY.RECONVERGENT B2, `(.L_x_68) ;  /* 0x0000217000027945 */ /* 0x000fe20003800200 */
[----:B-1----:R-:W-:-:S13]  /*1610*/  ISETP.GE.AND P0, PT, R4, UR7, PT ;  /* 0x0000000704007c0c */ /* 0x002fda000bf06270 */
[----:B--2---:R-:W-:Y:S05]  /*1620*/  @P0 BRA `(.L_x_69) ;  /* 0x0000002000500947 */ /* 0x004fea0003800000 */
[----:B------:R-:W1:Y:S01]  /*1630*/  MUFU.RCP R16, R25 ;  /* 0x0000001900107308 */ /* 0x000e620000001000 */
[----:B------:R-:W-:Y:S01]  /*1640*/  I2FP.F32.U32 R0, R6 ;  /* 0x0000000600007245 */ /* 0x000fe20000201000 */
[----:B------:R-:W-:Y:S04]  /*1650*/  BSSY.RECONVERGENT B3, `(.L_x_70) ;  /* 0x000000e000037945 */ /* 0x000fe80003800200 */
[----:B------:R-:W-:-:S04]  /*1660*/  FFMA R0, R13, R0, -1 ;  /* 0xbf8000000d007423 */ /* 0x000fc80000000000 */
[----:B------:R-:W-:-:S04]  /*1670*/  FMUL R2, R0, R27 ;  /* 0x0000001b00027220 */ /* 0x000fc80000400000 */
[----:B------:R-:W2:Y:S01]  /*1680*/  FCHK P0, R2, R25 ;  /* 0x0000001902007302 */ /* 0x000ea20000000000 */
[----:B-1----:R-:W-:-:S04]  /*1690*/  FFMA R3, R16, -R25, 1 ;  /* 0x3f80000010037423 */ /* 0x002fc80000000819 */
[----:B------:R-:W-:-:S04]  /*16a0*/  FFMA R3, R16, R3, R16 ;  /* 0x0000000310037223 */ /* 0x000fc80000000010 */
[----:B------:R-:W-:-:S04]  /*16b0*/  FFMA R0, R2, R3, RZ ;  /* 0x0000000302007223 */ /* 0x000fc800000000ff */
[----:B------:R-:W-:-:S04]  /*16c0*/  FFMA R5, R0, -R25, R2 ;  /* 0x8000001900057223 */ /* 0x000fc80000000002 */
[----:B------:R-:W-:Y:S01]  /*16d0*/  FFMA R0, R3, R5, R0 ;  /* 0x0000000503007223 */ /* 0x000fe20000000000 */
[----:B--2---:R-:W-:Y:S06]  /*16e0*/  @!P0 BRA `(.L_x_71) ;  /* 0x0000000000108947 */ /* 0x004fec0003800000 */
[----:B------:R-:W-:Y:S02]  /*16f0*/  MOV R5, R25 ;  /* 0x0000001900057202 */ /* 0x000fe40000000f00 */
[----:B------:R-:W-:-:S07]  /*1700*/  MOV R18, 0x1720 ;  /* 0x0000172000127802 */ /* 0x000fce0000000f00 */
[----:B0-----:R-:W-:Y:S05]  /*1710*/  CALL.REL.NOINC `($__internal_4_$__cuda_sm3x_div_rn_noftz_f32_slowpath) ;  /* 0x0000002800a87944 */ /* 0x001fea0003c00000 */
[----:B------:R-:W-:-:S07]  /*1720*/  IMAD.MOV.U32 R0, RZ, RZ, R2 ;  /* 0x000000ffff007224 */ /* 0x000fce00078e0002 */
.L_x_71:
[----:B0-----:R-:W-:Y:S05]  /*1730*/  BSYNC.RECONVERGENT B3 ;  /* 0x0000000000037941 */ /* 0x001fea0003800200 */
.L_x_70:
[----:B------:R-:W0:Y:S01]  /*1740*/  LDCU UR7, c[0x0][0x39c] ;  /* 0x00007380ff0777ac */ /* 0x000e220008000800 */
[----:B------:R-:W-:Y:S01]  /*1750*/  LOP3.LUT R20, RZ, R6, RZ, 0x33, !PT ;  /* 0x00000006ff147212 */ /* 0x000fe200078e33ff */
[-C--:B------:R-:W-:Y:S01]  /*1760*/  FMUL R26, R29, R0.reuse ;  /* 0x000000001d1a7220 */ /* 0x080fe20000400000 */
[-C--:B------:R-:W-:Y:S01]  /*1770*/  FMUL R24, R30, R0.reuse ;  /* 0x000000001e187220 */ /* 0x080fe20000400000 */
[----:B------:R-:W-:Y:S01]  /*1780*/  FMUL R22, R15, R0 ;  /* 0x000000000f167220 */ /* 0x000fe20000400000 */
[----:B------:R-:W-:Y:S01]  /*1790*/  MOV R21, R4 ;  /* 0x0000000400157202 */ /* 0x000fe20000000f00 */
[----:B0-----:R-:W-:-:S07]  /*17a0*/  VIADD R20, R20, UR7 ;  /* 0x0000000714147c36 */ /* 0x001fce0008000000 */
.L_x_121:
[----:B--2---:R-:W-:Y:S01]  /*17b0*/  I2FP.F32.S32 R3, R21 ;  /* 0x0000001500037245 */ /* 0x004fe20000201400 */
[----:B------:R-:W0:Y:S01]  /*17c0*/  LDC R18, c[0x0][0x3b8] ;  /* 0x0000ee00ff127b82 */ /* 0x000e220000000800 */
[----:B------:R-:W-:Y:S03]  /*17d0*/  BSSY.RECONVERGENT B0, `(.L_x_72) ;  /* 0x0000018000007945 */ /* 0x000fe60003800200 */
[----:B------:R-:W-:-:S04]  /*17e0*/  FFMA R5, R14, R3, -1 ;  /* 0xbf8000000e057423 */ /* 0x000fc80000000003 */
[C---:B------:R-:W-:Y:S01]  /*17f0*/  FFMA R3, R5.reuse, R9, R24 ;  /* 0x0000000905037223 */ /* 0x040fe20000000018 */
[C---:B------:R-:W-:Y:S01]  /*1800*/  FFMA R17, R5.reuse, R7, R26 ;  /* 0x0000000705117223 */ /* 0x040fe2000000001a */
[----:B------:R-:W-:Y:S02]  /*1810*/  FFMA R5, R5, R11, R22 ;  /* 0x0000000b05057223 */ /* 0x000fe40000000016 */
[----:B------:R-:W-:Y:S01]  /*1820*/  FADD R3, R10, R3 ;  /* 0x000000030a037221 */ /* 0x000fe20000000000 */
[----:B------:R-:W-:Y:S01]  /*1830*/  FADD R2, R8, R17 ;  /* 0x0000001108027221 */ /* 0x000fe20000000000 */
[----:B------:R-:W-:Y:S02]  /*1840*/  FADD R0, R12, R5 ;  /* 0x000000050c007221 */ /* 0x000fe40000000000 */
[----:B------:R-:W-:-:S04]  /*1850*/  FMUL R17, R3, R3 ;  /* 0x0000000303117220 */ /* 0x000fc80000400000 */
[----:B------:R-:W-:-:S04]  /*1860*/  FFMA R17, R2, R2, R17 ;  /* 0x0000000202117223 */ /* 0x000fc80000000011 */
[----:B------:R-:W-:Y:S01]  /*1870*/  FFMA R5, R0, R0, R17 ;  /* 0x0000000000057223 */ /* 0x000fe20000000011 */
[----:B0-----:R-:W-:-:S03]  /*1880*/  ISETP.GE.AND P2, PT, R18, 0x1, PT ;  /* 0x000000011200780c */ /* 0x001fc60003f46270 */
[----:B-1----:R0:W1:Y:S01]  /*1890*/  MUFU.RSQ R16, R5 ;  /* 0x0000000500107308 */ /* 0x0020620000001400 */
[----:B------:R-:W-:-:S04]  /*18a0*/  IADD3 R17, PT, PT, R5, -0xd000000, RZ ;  /* 0xf300000005117810 */ /* 0x000fc80007ffe0ff */
[----:B------:R-:W-:-:S13]  /*18b0*/  ISETP.GT.U32.AND P0, PT, R17, 0x727fffff, PT ;  /* 0x727fffff1100780c */ /* 0x000fda0003f04070 */
[----:B01----:R-:W-:Y:S05]  /*18c0*/  @!P0 BRA `(.L_x_73) ;  /* 0x0000000000108947 */ /* 0x003fea0003800000 */
[----:B------:R-:W-:-:S07]  /*18d0*/  MOV R37, 0x18f0 ;  /* 0x000018f000257802 */ /* 0x000fce0000000f00 */
[----:B------:R-:W-:Y:S05]  /*18e0*/  CALL.REL.NOINC `($__internal_3_$__cuda_sm20_sqrt_rn_f32_slowpath) ;  /* 0x0000002400d87944 */ /* 0x000fea0003c00000 */
[----:B------:R-:W-:Y:S01]  /*18f0*/  IMAD.MOV.U32 R36, RZ, RZ, R39 ;  /* 0x000000ffff247224 */ /* 0x000fe200078e0027 */
[----:B------:R-:W-:Y:S06]  /*1900*/  BRA `(.L_x_74) ;  /* 0x0000000000107947 */ /* 0x000fec0003800000 */
.L_x_73:
[----:B------:R-:W-:Y:S01]  /*1910*/  FMUL.FTZ R36, R5, R16 ;  /* 0x0000001005247220 */ /* 0x000fe20000410000 */
[----:B------:R-:W-:-:S03]  /*1920*/  FMUL.FTZ R16, R16, 0.5 ;  /* 0x3f00000010107820 */ /* 0x000fc60000410000 */
[----:B------:R-:W-:-:S04]  /*1930*/  FFMA R5, -R36, R36, R5 ;  /* 0x0000002424057223 */ /* 0x000fc80000000105 */
[----:B------:R-:W-:-:S07]  /*1940*/  FFMA R36, R5, R16, R36 ;  /* 0x0000001005247223 */ /* 0x000fce0000000024 */
.L_x_74:
[----:B------:R-:W-:Y:S05]  /*1950*/  BSYNC.RECONVERGENT B0 ;  /* 0x0000000000007941 */ /* 0x000fea0003800200 */
.L_x_72:
        /* <DEDUP_REMOVED lines=13> */
.L_x_76:
[----:B------:R-:W-:Y:S05]  /*1a30*/  BSYNC.RECONVERGENT B3 ;  /* 0x0000000000037941 */ /* 0x000fea0003800200 */
.L_x_75:
        /* <DEDUP_REMOVED lines=14> */
.L_x_78:
[----:B------:R-:W-:Y:S05]  /*1b20*/  BSYNC.RECONVERGENT B3 ;  /* 0x0000000000037941 */ /* 0x000fea0003800200 */
.L_x_77:
        /* <DEDUP_REMOVED lines=14> */
.L_x_80:
[----:B------:R-:W-:Y:S05]  /*1c10*/  BSYNC.RECONVERGENT B3 ;  /* 0x0000000000037941 */ /* 0x000fea0003800200 */
.L_x_79:
[----:B------:R-:W-:Y:S01]  /*1c20*/  FMUL R0, R34, R34 ;  /* 0x0000002222007220 */ /* 0x000fe20000400000 */
[----:B------:R-:W-:Y:S03]  /*1c30*/  BSSY.RECONVERGENT B0, `(.L_x_81) ;  /* 0x000000f000007945 */ /* 0x000fe60003800200 */
[----:B------:R-:W-:-:S04]  /*1c40*/  FFMA R0, R35, R35, R0 ;  /* 0x0000002323007223 */ /* 0x000fc80000000000 */
[----:B------:R-:W-:-:S04]  /*1c50*/  FFMA R5, R3, R3, R0 ;  /* 0x0000000303057223 */ /* 0x000fc80000000000 */
[----:B------:R0:W1:Y:S01]  /*1c60*/  MUFU.RSQ R0, R5 ;  /* 0x0000000500007308 */ /* 0x0000620000001400 */
[----:B------:R-:W-:-:S04]  /*1c70*/  IADD3 R2, PT, PT, R5, -0xd000000, RZ ;  /* 0xf300000005027810 */ /* 0x000fc80007ffe0ff */
[----:B------:R-:W-:-:S13]  /*1c80*/  ISETP.GT.U32.AND P0, PT, R2, 0x727fffff, PT ;  /* 0x727fffff0200780c */ /* 0x000fda0003f04070 */
[----:B01----:R-:W-:Y:S05]  /*1c90*/  @!P0 BRA `(.L_x_82) ;  /* 0x0000000000108947 */ /* 0x003fea0003800000 */
[----:B------:R-:W-:-:S07]  /*1ca0*/  MOV R37, 0x1cc0 ;  /* 0x00001cc000257802 */ /* 0x000fce0000000f00 */
[----:B------:R-:W-:Y:S05]  /*1cb0*/  CALL.REL.NOINC `($__internal_3_$__cuda_sm20_sqrt_rn_f32_slowpath) ;  /* 0x0000002000e47944 */ /* 0x000fea0003c00000 */
[----:B------:R-:W-:Y:S01]  /*1cc0*/  IMAD.MOV.U32 R36, RZ, RZ, R39 ;  /* 0x000000ffff247224 */ /* 0x000fe200078e0027 */
[----:B------:R-:W-:Y:S06]  /*1cd0*/  BRA `(.L_x_83) ;  /* 0x0000000000107947 */ /* 0x000fec0003800000 */
.L_x_82:
[----:B------:R-:W-:Y:S01]  /*1ce0*/  FMUL.FTZ R36, R5, R0 ;  /* 0x0000000005247220 */ /* 0x000fe20000410000 */
[----:B------:R-:W-:-:S03]  /*1cf0*/  FMUL.FTZ R0, R0, 0.5 ;  /* 0x3f00000000007820 */ /* 0x000fc60000410000 */
[----:B------:R-:W-:-:S04]  /*1d00*/  FFMA R5, -R36, R36, R5 ;  /* 0x0000002424057223 */ /* 0x000fc80000000105 */
[----:B------:R-:W-:-:S07]  /*1d10*/  FFMA R36, R5, R0, R36 ;  /* 0x0000000005247223 */ /* 0x000fce0000000024 */
.L_x_83:
[----:B------:R-:W-:Y:S05]  /*1d20*/  BSYNC.RECONVERGENT B0 ;  /* 0x0000000000007941 */ /* 0x000fea0003800200 */
.L_x_81:
        /* <DEDUP_REMOVED lines=14> */
.L_x_85:
[----:B------:R-:W-:Y:S05]  /*1e10*/  BSYNC.RECONVERGENT B3 ;  /* 0x0000000000037941 */ /* 0x000fea0003800200 */
.L_x_84:
        /* <DEDUP_REMOVED lines=14> */
.L_x_87:
[----:B------:R-:W-:Y:S05]  /*1f00*/  BSYNC.RECONVERGENT B3 ;  /* 0x0000000000037941 */ /* 0x000fea0003800200 */
.L_x_86:
        /* <DEDUP_REMOVED lines=14> */
.L_x_89:
[----:B------:R-:W-:Y:S05]  /*1ff0*/  BSYNC.RECONVERGENT B3 ;  /* 0x0000000000037941 */ /* 0x000fea0003800200 */
.L_x_88:
[----:B------:R-:W-:Y:S01]  /*2000*/  IMAD.MOV.U32 R36, RZ, RZ, -0x1 ;  /* 0xffffffffff247424 */ /* 0x000fe200078e00ff */
[----:B------:R-:W-:Y:S06]  /*2010*/  @!P2 BRA `(.L_x_90) ;  /* 0x0000000400d0a947 */ /* 0x000fec0003800000 */
[----:B------:R-:W-:Y:S02]  /*2020*/  HFMA2 R3, -RZ, RZ, 0, 0 ;  /* 0x00000000ff037431 */ /* 0x000fe400000001ff */
[----:B------:R-:W-:Y:S01]  /*2030*/  IMAD.MOV.U32 R36, RZ, RZ, -0x1 ;  /* 0xffffffffff247424 */ /* 0x000fe200078e00ff */
[----:B------:R-:W-:Y:S01]  /*2040*/  MOV R34, UR4 ;  /* 0x0000000400227c02 */ /* 0x000fe20008000f00 */
[----:B------:R-:W-:Y:S01]  /*2050*/  IMAD.U32 R35, RZ, RZ, UR5 ;  /* 0x00000005ff237e24 */ /* 0x000fe2000f8e00ff */
[----:B------:R-:W-:-:S07]  /*2060*/  MOV R37, UR6 ;  /* 0x0000000600257c02 */ /* 0x000fce0008000f00 */
.L_x_99:
[----:B------:R-:W2:Y:S04]  /*2070*/  LDG.E R51, desc[UR10][R34.64+-0x8] ;  /* 0xfffff80a22337981 */ /* 0x000ea8000c1e1900 */
[----:B------:R-:W2:Y:S04]  /*2080*/  LDG.E R39, desc[UR10][R34.64+0x10] ;  /* 0x0000100a22277981 */ /* 0x000ea8000c1e1900 */
[----:B------:R-:W3:Y:S04]  /*2090*/  LDG.E R45, desc[UR10][R34.64+-0x10] ;  /* 0xfffff00a222d7981 */ /* 0x000ee8000c1e1900 */
[----:B------:R-:W4:Y:S04]  /*20a0*/  LDG.E R47, desc[UR10][R34.64+-0xc] ;  /* 0xfffff40a222f7981 */ /* 0x000f28000c1e1900 */
[----:B------:R-:W3:Y:S04]  /*20b0*/  LDG.E R41, desc[UR10][R34.64+0x8] ;  /* 0x0000080a22297981 */ /* 0x000ee8000c1e1900 */
[----:B------:R-:W4:Y:S04]  /*20c0*/  LDG.E R43, desc[UR10][R34.64+0xc] ;  /* 0x00000c0a222b7981 */ /* 0x000f28000c1e1900 */
[----:B------:R-:W5:Y:S04]  /*20d0*/  LDG.E R44, desc[UR10][R34.64] ;  /* 0x0000000a222c7981 */ /* 0x000f68000c1e1900 */
[----:B------:R-:W5:Y:S04]  /*20e0*/  LDG.E R50, desc[UR10][R34.64+-0x4] ;  /* 0xfffffc0a22327981 */ /* 0x000f68000c1e1900 */
[----:B------:R-:W5:Y:S01]  /*20f0*/  LDG.E R48, desc[UR10][R34.64+0x4] ;  /* 0x0000040a22307981 */ /* 0x000f62000c1e1900 */
[----:B------:R-:W-:Y:S01]  /*2100*/  UMOV UR8, 0xd9d7bdbb ;  /* 0xd9d7bdbb00087882 */ /* 0x000fe20000000000 */
[----:B------:R-:W-:Y:S01]  /*2110*/  UMOV UR9, 0x3ddb7cdf ;  /* 0x3ddb7cdf00097882 */ /* 0x000fe20000000000 */
[----:B------:R-:W-:Y:S01]  /*2120*/  VIADD R37, R37, 0x1 ;  /* 0x0000000125257836 */ /* 0x000fe20000000000 */
[----:B------:R-:W-:Y:S04]  /*2130*/  BSSY.RECONVERGENT B3, `(.L_x_91) ;  /* 0x000005e000037945 */ /* 0x000fe80003800200 */
[----:B------:R-:W-:Y:S01]  /*2140*/  ISETP.NE.AND P2, PT, R37, RZ, PT ;  /* 0x000000ff2500720c */ /* 0x000fe20003f45270 */
[----:B--2---:R-:W-:-:S04]  /*2150*/  FADD R39, -R51, R39 ;  /* 0x0000002733277221 */ /* 0x004fc80000000100 */
[----:B------:R-:W-:Y:S01]  /*2160*/  FMUL R16, R39, R0 ;  /* 0x0000000027107220 */ /* 0x000fe20000400000 */
[----:B---3--:R-:W-:Y:S01]  /*2170*/  FADD R41, -R45, R41 ;  /* 0x000000292d297221 */ /* 0x008fe20000000100 */
[----:B----4-:R-:W-:-:S03]  /*2180*/  FADD R43, -R47, R43 ;  /* 0x0000002b2f2b7221 */ /* 0x010fc60000000100 */
[-C--:B------:R-:W-:Y:S01]  /*2190*/  FFMA R18, R41, R38.reuse, -R16 ;  /* 0x0000002629127223 */ /* 0x080fe20000000810 */
[----:B-----5:R-:W-:Y:S01]  /*21a0*/  FADD R44, R44, -R47 ;  /* 0x8000002f2c2c7221 */ /* 0x020fe20000000000 */
[----:B------:R-:W-:Y:S01]  /*21b0*/  FMUL R2, R43, R38 ;  /* 0x000000262b027220 */ /* 0x000fe20000400000 */
[-C--:B------:R-:W-:Y:S01]  /*21c0*/  FMUL R16, R41, R40.reuse ;  /* 0x0000002829107220 */ /* 0x080fe20000400000 */
[----:B------:R-:W-:Y:S02]  /*21d0*/  FADD R50, R50, -R45 ;  /* 0x8000002d32327221 */ /* 0x000fe40000000000 */
[----:B------:R-:W-:Y:S01]  /*21e0*/  FFMA R31, R39, R40, -R2 ;  /* 0x00000028271f7223 */ /* 0x000fe20000000802 */
[----:B------:R-:W-:Y:S01]  /*21f0*/  FMUL R5, R44, R18 ;  /* 0x000000122c057220 */ /* 0x000fe20000400000 */
[----:B------:R-:W-:Y:S01]  /*2200*/  FFMA R33, R43, R0, -R16 ;  /* 0x000000002b217223 */ /* 0x000fe20000000810 */
[----:B------:R-:W-:Y:S02]  /*2210*/  FADD R48, R48, -R51 ;  /* 0x8000003330307221 */ /* 0x000fe40000000000 */
[----:B------:R-:W-:-:S04]  /*2220*/  FFMA R5, R50, R31, R5 ;  /* 0x0000001f32057223 */ /* 0x000fc80000000005 */
[----:B------:R-:W-:-:S04]  /*2230*/  FFMA R49, R48, R33, R5 ;  /* 0x0000002130317223 */ /* 0x000fc80000000005 */
[----:B------:R-:W0:Y:S02]  /*2240*/  F2F.F64.F32 R16, |R49| ;  /* 0x4000003100107310 */ /* 0x000e240000201800 */
[----:B0-----:R-:W-:-:S14]  /*2250*/  DSETP.GEU.AND P0, PT, R16, UR8, PT ;  /* 0x0000000810007e2a */ /* 0x001fdc000bf0e000 */
[----:B------:R-:W-:Y:S05]  /*2260*/  @!P0 BRA `(.L_x_92) ;  /* 0x0000000400288947 */ /* 0x000fea0003800000 */
[----:B------:R-:W0:Y:S01]  /*2270*/  LDCU.64 UR8, c[0x0][0x380] ;  /* 0x00007000ff0877ac */ /* 0x000e220008000a00 */
[----:B------:R-:W1:Y:S01]  /*2280*/  MUFU.RCP R16, R49 ;  /* 0x0000003100107308 */ /* 0x000e620000001000 */
[----:B------:R-:W-:Y:S01]  /*2290*/  BSSY.RECONVERGENT B4, `(.L_x_93) ;  /* 0x0000013000047945 */ /* 0x000fe20003800200 */
[----:B------:R-:W2:Y:S01]  /*22a0*/  LDCU UR7, c[0x0][0x388] ;  /* 0x00007100ff0777ac */ /* 0x000ea20008000800 */
[----:B0-----:R-:W-:Y:S01]  /*22b0*/  FADD R47, -R47, UR9 ;  /* 0x000000092f2f7e21 */ /* 0x001fe20008000100 */
[----:B------:R-:W-:Y:S01]  /*22c0*/  FADD R45, -R45, UR8 ;  /* 0x000000082d2d7e21 */ /* 0x000fe20008000100 */
[----:B-1----:R-:W-:Y:S02]  /*22d0*/  FFMA R5, -R49, R16, 1 ;  /* 0x3f80000031057423 */ /* 0x002fe40000000110 */
[----:B------:R-:W-:Y:S01]  /*22e0*/  FMUL R2, R18, R47 ;  /* 0x0000002f12027220 */ /* 0x000fe20000400000 */
[----:B--2---:R-:W-:Y:S01]  /*22f0*/  FADD R51, -R51, UR7 ;  /* 0x0000000733337e21 */ /* 0x004fe20008000100 */
[----:B------:R-:W-:-:S02]  /*2300*/  FFMA R5, R16, R5, R16 ;  /* 0x0000000510057223 */ /* 0x000fc40000000010 */
[----:B------:R-:W-:-:S04]  /*2310*/  FFMA R2, R31, R45, R2 ;  /* 0x0000002d1f027223 */ /* 0x000fc80000000002 */
[----:B------:R-:W-:-:S04]  /*2320*/  FFMA R2, R33, R51, R2 ;  /* 0x0000003321027223 */ /* 0x000fc80000000002 */
[----:B------:R-:W0:Y:S01]  /*2330*/  FCHK P0, R2, R49 ;  /* 0x0000003102007302 */ /* 0x000e220000000000 */
[----:B------:R-:W-:-:S04]  /*2340*/  FFMA R42, R2, R5, RZ ;  /* 0x00000005022a7223 */ /* 0x000fc800000000ff */
[----:B------:R-:W-:-:S04]  /*2350*/  FFMA R16, -R49, R42, R2 ;  /* 0x0000002a31107223 */ /* 0x000fc80000000102 */
[----:B------:R-:W-:Y:S01]  /*2360*/  FFMA R42, R5, R16, R42 ;  /* 0x00000010052a7223 */ /* 0x000fe2000000002a */
[----:B0-----:R-:W-:Y:S06]  /*2370*/  @!P0 BRA `(.L_x_94) ;  /* 0x0000000000108947 */ /* 0x001fec0003800000 */
[----:B------:R-:W-:Y:S02]  /*2380*/  MOV R5, R49 ;  /* 0x0000003100057202 */ /* 0x000fe40000000f00 */
[----:B------:R-:W-:-:S07]  /*2390*/  MOV R18, 0x23b0 ;  /* 0x000023b000127802 */ /* 0x000fce0000000f00 */
[----:B------:R-:W-:Y:S05]  /*23a0*/  CALL.REL.NOINC `($__internal_4_$__cuda_sm3x_div_rn_noftz_f32_slowpath) ;  /* 0x0000001c00847944 */ /* 0x000fea0003c00000 */
[----:B------:R-:W-:-:S07]  /*23b0*/  IMAD.MOV.U32 R42, RZ, RZ, R2 ;  /* 0x000000ffff2a7224 */ /* 0x000fce00078e0002 */
.L_x_94:
[----:B------:R-:W-:Y:S05]  /*23c0*/  BSYNC.RECONVERGENT B4 ;  /* 0x0000000000047941 */ /* 0x000fea0003800200 */
.L_x_93:
[----:B------:R-:W-:-:S04]  /*23d0*/  FSETP.GT.AND P0, PT, R42, 1, PT ;  /* 0x3f8000002a00780b */ /* 0x000fc80003f04000 */
[----:B------:R-:W-:-:S13]  /*23e0*/  FSETP.LT.OR P0, PT, R42, RZ, P0 ;  /* 0x000000ff2a00720b */ /* 0x000fda0000701400 */
[----:B------:R-:W-:Y:S05]  /*23f0*/  @P0 BRA `(.L_x_92) ;  /* 0x0000000000c40947 */ /* 0x000fea0003800000 */
[----:B------:R-:W-:Y:S01]  /*2400*/  FMUL R17, R48, R45 ;  /* 0x0000002d30117220 */ /* 0x000fe20000400000 */
[----:B------:R-:W0:Y:S01]  /*2410*/  MUFU.RCP R16, R49 ;  /* 0x0000003100107308 */ /* 0x000e220000001000 */
[-C--:B------:R-:W-:Y:S01]  /*2420*/  FMUL R5, R44, R51.reuse ;  /* 0x000000332c057220 */ /* 0x080fe20000400000 */
[----:B------:R-:W-:Y:S01]  /*2430*/  BSSY.RECONVERGENT B4, `(.L_x_95) ;  /* 0x0000013000047945 */ /* 0x000fe20003800200 */
[C---:B------:R-:W-:Y:S01]  /*2440*/  FFMA R46, R50.reuse, R51, -R17 ;  /* 0x00000033322e7223 */ /* 0x040fe20000000811 */
[-C--:B------:R-:W-:Y:S01]  /*2450*/  FMUL R17, R50, R47.reuse ;  /* 0x0000002f32117220 */ /* 0x080fe20000400000 */
[----:B------:R-:W-:Y:S02]  /*2460*/  FFMA R47, R48, R47, -R5 ;  /* 0x0000002f302f7223 */ /* 0x000fe40000000805 */
[----:B------:R-:W-:Y:S01]  /*2470*/  FMUL R2, R46, R40 ;  /* 0x000000282e027220 */ /* 0x000fe20000400000 */
[----:B------:R-:W-:-:S03]  /*2480*/  FFMA R44, R44, R45, -R17 ;  /* 0x0000002d2c2c7223 */ /* 0x000fc60000000811 */
[----:B------:R-:W-:-:S04]  /*2490*/  FFMA R5, R47, R0, R2 ;  /* 0x000000002f057223 */ /* 0x000fc80000000002 */
[----:B------:R-:W-:Y:S01]  /*24a0*/  FFMA R18, R44, R38, R5 ;  /* 0x000000262c127223 */ /* 0x000fe20000000005 */
[----:B0-----:R-:W-:-:S03]  /*24b0*/  FFMA R17, -R49, R16, 1 ;  /* 0x3f80000031117423 */ /* 0x001fc60000000110 */
[----:B------:R-:W0:Y:S01]  /*24c0*/  FCHK P0, R18, R49 ;  /* 0x0000003112007302 */ /* 0x000e220000000000 */
[----:B------:R-:W-:-:S04]  /*24d0*/  FFMA R2, R16, R17, R16 ;  /* 0x0000001110027223 */ /* 0x000fc80000000010 */
[----:B------:R-:W-:-:S04]  /*24e0*/  FFMA R5, R2, R18, RZ ;  /* 0x0000001202057223 */ /* 0x000fc800000000ff */
[----:B------:R-:W-:-:S04]  /*24f0*/  FFMA R16, -R49, R5, R18 ;  /* 0x0000000531107223 */ /* 0x000fc80000000112 */
[----:B------:R-:W-:Y:S01]  /*2500*/  FFMA R2, R2, R16, R5 ;  /* 0x0000001002027223 */ /* 0x000fe20000000005 */
[----:B0-----:R-:W-:Y:S06]  /*2510*/  @!P0 BRA `(.L_x_96) ;  /* 0x0000000000108947 */ /* 0x001fec0003800000 */
[----:B------:R-:W-:Y:S01]  /*2520*/  MOV R2, R18 ;  /* 0x0000001200027202 */ /* 0x000fe20000000f00 */
[----:B------:R-:W-:Y:S01]  /*2530*/  IMAD.MOV.U32 R5, RZ, RZ, R49 ;  /* 0x000000ffff057224 */ /* 0x000fe200078e0031 */
[----:B------:R-:W-:-:S07]  /*2540*/  MOV R18, 0x2560 ;  /* 0x0000256000127802 */ /* 0x000fce0000000f00 */
[----:B------:R-:W-:Y:S05]  /*2550*/  CALL.REL.NOINC `($__internal_4_$__cuda_sm3x_div_rn_noftz_f32_slowpath) ;  /* 0x0000001c00187944 */ /* 0x000fea0003c00000 */
.L_x_96:
[----:B------:R-:W-:Y:S05]  /*2560*/  BSYNC.RECONVERGENT B4 ;  /* 0x0000000000047941 */ /* 0x000fea0003800200 */
.L_x_95:
[----:B------:R-:W-:-:S05]  /*2570*/  FADD R42, R2, R42 ;  /* 0x0000002a022a7221 */ /* 0x000fca0000000000 */
[----:B------:R-:W-:-:S04]  /*2580*/  FSETP.GT.AND P0, PT, R42, 1, PT ;  /* 0x3f8000002a00780b */ /* 0x000fc80003f04000 */
[----:B------:R-:W-:-:S13]  /*2590*/  FSETP.LT.OR P0, PT, R2, RZ, P0 ;  /* 0x000000ff0200720b */ /* 0x000fda0000701400 */
[----:B------:R-:W-:Y:S05]  /*25a0*/  @P0 BRA `(.L_x_92) ;  /* 0x0000000000580947 */ /* 0x000fea0003800000 */
[----:B------:R-:W0:Y:S01]  /*25b0*/  MUFU.RCP R2, R49 ;  /* 0x0000003100027308 */ /* 0x000e220000001000 */
[----:B------:R-:W-:Y:S01]  /*25c0*/  FMUL R46, R43, R46 ;  /* 0x0000002e2b2e7220 */ /* 0x000fe20000400000 */
[----:B------:R-:W-:Y:S03]  /*25d0*/  BSSY.RECONVERGENT B4, `(.L_x_97) ;  /* 0x000000e000047945 */ /* 0x000fe60003800200 */
[----:B------:R-:W-:-:S04]  /*25e0*/  FFMA R46, R41, R47, R46 ;  /* 0x0000002f292e7223 */ /* 0x000fc8000000002e */
[----:B------:R-:W-:-:S04]  /*25f0*/  FFMA R46, R39, R44, R46 ;  /* 0x0000002c272e7223 */ /* 0x000fc8000000002e */
[----:B------:R-:W1:Y:S01]  /*2600*/  FCHK P0, R46, R49 ;  /* 0x000000312e007302 */ /* 0x000e620000000000 */
[----:B0-----:R-:W-:-:S04]  /*2610*/  FFMA R5, -R49, R2, 1 ;  /* 0x3f80000031057423 */ /* 0x001fc80000000102 */
[----:B------:R-:W-:-:S04]  /*2620*/  FFMA R2, R2, R5, R2 ;  /* 0x0000000502027223 */ /* 0x000fc80000000002 */
[----:B------:R-:W-:-:S04]  /*2630*/  FFMA R5, R2, R46, RZ ;  /* 0x0000002e02057223 */ /* 0x000fc800000000ff */
[----:B------:R-:W-:-:S04]  /*2640*/  FFMA R16, -R49, R5, R46 ;  /* 0x0000000531107223 */ /* 0x000fc8000000012e */
[----:B------:R-:W-:Y:S01]  /*2650*/  FFMA R2, R2, R16, R5 ;  /* 0x0000001002027223 */ /* 0x000fe20000000005 */
[----:B-1----:R-:W-:Y:S06]  /*2660*/  @!P0 BRA `(.L_x_98) ;  /* 0x0000000000108947 */ /* 0x002fec0003800000 */
[----:B------:R-:W-:Y:S01]  /*2670*/  MOV R2, R46 ;  /* 0x0000002e00027202 */ /* 0x000fe20000000f00 */
[----:B------:R-:W-:Y:S01]  /*2680*/  IMAD.MOV.U32 R5, RZ, RZ, R49 ;  /* 0x000000ffff057224 */ /* 0x000fe200078e0031 */
[----:B------:R-:W-:-:S07]  /*2690*/  MOV R18, 0x26b0 ;  /* 0x000026b000127802 */ /* 0x000fce0000000f00 */
[----:B------:R-:W-:Y:S05]  /*26a0*/  CALL.REL.NOINC `($__internal_4_$__cuda_sm3x_div_rn_noftz_f32_slowpath) ;  /* 0x0000001800c47944 */ /* 0x000fea0003c00000 */
.L_x_98:
[----:B------:R-:W-:Y:S05]  /*26b0*/  BSYNC.RECONVERGENT B4 ;  /* 0x0000000000047941 */ /* 0x000fea0003800200 */
.L_x_97:
[----:B------:R-:W-:-:S13]  /*26c0*/  FSETP.GEU.AND P1, PT, R2, RZ, PT ;  /* 0x000000ff0200720b */ /* 0x000fda0003f2e000 */
[----:B------:R-:W-:-:S04]  /*26d0*/  @P1 FSETP.GEU.AND P0, PT, R2, R19, PT ;  /* 0x000000130200120b */ /* 0x000fc80003f0e000 */
[----:B------:R-:W-:-:S04]  /*26e0*/  @P1 ISETP.EQ.OR P0, PT, R36, -0x1, !P0 ;  /* 0xffffffff2400180c */ /* 0x000fc80004702670 */
[----:B------:R-:W-:Y:S02]  /*26f0*/  @P1 FSEL R19, R2, R19, P0 ;  /* 0x0000001302131208 */ /* 0x000fe40000000000 */
[----:B------:R-:W-:-:S07]  /*2700*/  @P1 SEL R36, R3, R36, P0 ;  /* 0x0000002403241207 */ /* 0x000fce0000000000 */
.L_x_92:
[----:B------:R-:W-:Y:S05]  /*2710*/  BSYNC.RECONVERGENT B3 ;  /* 0x0000000000037941 */ /* 0x000fea0003800200 */
.L_x_91:
[----:B------:R-:W-:Y:S02]  /*2720*/  IADD3 R34, P0, PT, R34, 0x28, RZ ;  /* 0x0000002822227810 */ /* 0x000fe40007f1e0ff */
[----:B------:R-:W-:-:S03]  /*2730*/  IADD3 R3, PT, PT, R3, 0x1, RZ ;  /* 0x0000000103037810 */ /* 0x000fc60007ffe0ff */
[----:B------:R-:W-:Y:S01]  /*2740*/  IMAD.X R35, RZ, RZ, R35, P0 ;  /* 0x000000ffff237224 */ /* 0x000fe200000e0623 */
[----:B------:R-:W-:Y:S07]  /*2750*/  @P2 BRA `(.L_x_99) ;  /* 0xfffffff800442947 */ /* 0x000fee000383ffff */
.L_x_90:
[----:B------:R-:W-:Y:S01]  /*2760*/  ISETP.NE.AND P0, PT, R36, -0x1, PT ;  /* 0xffffffff2400780c */ /* 0x000fe20003f05270 */
[----:B------:R-:W-:Y:S01]  /*2770*/  BSSY.RECONVERGENT B3, `(.L_x_100) ;  /* 0x00000f1000037945 */ /* 0x000fe20003800200 */
[----:B------:R-:W-:Y:S02]  /*2780*/  PRMT R34, RZ, 0x7610, R34 ;  /* 0x00007610ff227816 */ /* 0x000fe40000000022 */
[----:B------:R-:W-:Y:S02]  /*2790*/  PRMT R5, RZ, 0x7610, R5 ;  /* 0x00007610ff057816 */ /* 0x000fe40000000005 */
[----:B------:R-:W-:-:S07]  /*27a0*/  PRMT R16, RZ, 0x7610, R16 ;  /* 0x00007610ff107816 */ /* 0x000fce0000000010 */
[----:B------:R-:W-:Y:S05]  /*27b0*/  @!P0 BRA `(.L_x_101) ;  /* 0x0000000c00b08947 */ /* 0x000fea0003800000 */
[----:B------:R-:W0:Y:S01]  /*27c0*/  LDCU.64 UR12, c[0x0][0x380] ;  /* 0x00007000ff0c77ac */ /* 0x000e220008000a00 */
[----:B------:R-:W1:Y:S01]  /*27d0*/  LDC.64 R2, c[0x0][0x3b8] ;  /* 0x0000ee00ff027b82 */ /* 0x000e620000000a00 */
[----:B------:R-:W-:Y:S01]  /*27e0*/  BSSY.RECONVERGENT B0, `(.L_x_102) ;  /* 0x0000019000007945 */ /* 0x000fe20003800200 */
[----:B------:R-:W2:Y:S01]  /*27f0*/  LDCU.64 UR8, c[0x0][0x3c0] ;  /* 0x00007800ff0877ac */ /* 0x000ea20008000a00 */
[----:B------:R-:W3:Y:S01]  /*2800*/  LDCU UR7, c[0x0][0x388] ;  /* 0x00007100ff0777ac */ /* 0x000ee20008000800 */
[C---:B0-----:R-:W-:Y:S01]  /*2810*/  FFMA R40, R19.reuse, R40, UR13 ;  /* 0x0000000d13287e23 */ /* 0x041fe20008000028 */
[----:B------:R-:W-:-:S03]  /*2820*/  FFMA R42, R19, R0, UR12 ;  /* 0x0000000c132a7e23 */ /* 0x000fc60008000000 */
[----:B--2---:R-:W-:Y:S01]  /*2830*/  FADD R0, -R40, UR8 ;  /* 0x0000000828007e21 */ /* 0x004fe20008000100 */
[----:B-1----:R-:W-:Y:S01]  /*2840*/  FADD R18, -R42, R3 ;  /* 0x000000032a127221 */ /* 0x002fe20000000100 */
[----:B---3--:R-:W-:Y:S02]  /*2850*/  FFMA R38, R19, R38, UR7 ;  /* 0x0000000713267e23 */ /* 0x008fe40008000026 */
[----:B------:R-:W-:Y:S01]  /*2860*/  FMUL R5, R0, R0 ;  /* 0x0000000000057220 */ /* 0x000fe20000400000 */
[----:B------:R-:W-:Y:S01]  /*2870*/  ISETP.GE.AND P2, PT, R2, 0x1, PT ;  /* 0x000000010200780c */ /* 0x000fe20003f46270 */
[----:B------:R-:W-:Y:S02]  /*2880*/  FADD R3, -R38, UR9 ;  /* 0x0000000926037e21 */ /* 0x000fe40008000100 */
[----:B------:R-:W-:-:S04]  /*2890*/  FFMA R16, R18, R18, R5 ;  /* 0x0000001212107223 */ /* 0x000fc80000000005 */
[----:B------:R-:W-:-:S04]  /*28a0*/  FFMA R16, R3, R3, R16 ;  /* 0x0000000303107223 */ /* 0x000fc80000000010 */
[----:B------:R0:W1:Y:S01]  /*28b0*/  MUFU.RSQ R5, R16 ;  /* 0x0000001000057308 */ /* 0x0000620000001400 */
[----:B------:R-:W-:-:S04]  /*28c0*/  IADD3 R17, PT, PT, R16, -0xd000000, RZ ;  /* 0xf300000010117810 */ /* 0x000fc80007ffe0ff */
[----:B------:R-:W-:-:S13]  /*28d0*/  ISETP.GT.U32.AND P0, PT, R17, 0x727fffff, PT ;  /* 0x727fffff1100780c */ /* 0x000fda0003f04070 */
[----:B01----:R-:W-:Y:S05]  /*28e0*/  @!P0 BRA `(.L_x_103) ;  /* 0x0000000000108947 */ /* 0x003fea0003800000 */
[----:B------:R-:W-:Y:S01]  /*28f0*/  IMAD.MOV.U32 R5, RZ, RZ, R16 ;  /* 0x000000ffff057224 */ /* 0x000fe200078e0010 */
[----:B------:R-:W-:-:S07]  /*2900*/  MOV R37, 0x2920 ;  /* 0x0000292000257802 */ /* 0x000fce0000000f00 */
[----:B------:R-:W-:Y:S05]  /*2910*/  CALL.REL.NOINC `($__internal_3_$__cuda_sm20_sqrt_rn_f32_slowpath) ;  /* 0x0000001400cc7944 */ /* 0x000fea0003c00000 */
[----:B------:R-:W-:Y:S05]  /*2920*/  BRA `(.L_x_104) ;  /* 0x0000000000107947 */ /* 0x000fea0003800000 */
.L_x_103:
[----:B------:R-:W-:Y:S01]  /*2930*/  FMUL.FTZ R39, R16, R5 ;  /* 0x0000000510277220 */ /* 0x000fe20000410000 */
[----:B------:R-:W-:-:S03]  /*2940*/  FMUL.FTZ R5, R5, 0.5 ;  /* 0x3f00000005057820 */ /* 0x000fc60000410000 */
[----:B------:R-:W-:-:S04]  /*2950*/  FFMA R2, -R39, R39, R16 ;  /* 0x0000002727027223 */ /* 0x000fc80000000110 */
[----:B------:R-:W-:-:S07]  /*2960*/  FFMA R39, R2, R5, R39 ;  /* 0x0000000502277223 */ /* 0x000fce0000000027 */
.L_x_104:
[----:B------:R-:W-:Y:S05]  /*2970*/  BSYNC.RECONVERGENT B0 ;  /* 0x0000000000007941 */ /* 0x000fea0003800200 */
.L_x_102:
        /* <DEDUP_REMOVED lines=14> */
.L_x_106:
[----:B------:R-:W-:Y:S05]  /*2a60*/  BSYNC.RECONVERGENT B4 ;  /* 0x0000000000047941 */ /* 0x000fea0003800200 */
.L_x_105:
        /* <DEDUP_REMOVED lines=14> */
.L_x_108:
[----:B------:R-:W-:Y:S05]  /*2b50*/  BSYNC.RECONVERGENT B4 ;  /* 0x0000000000047941 */ /* 0x000fea0003800200 */
.L_x_107:
        /* <DEDUP_REMOVED lines=14> */
.L_x_110:
[----:B------:R-:W-:Y:S05]  /*2c40*/  BSYNC.RECONVERGENT B4 ;  /* 0x0000000000047941 */ /* 0x000fea0003800200 */
.L_x_109:
[----:B------:R-:W-:Y:S05]  /*2c50*/  @!P2 BRA `(.L_x_111) ;  /* 0x000000080038a947 */ /* 0x000fea0003800000 */
[----:B------:R0:W1:Y:S01]  /*2c60*/  F2F.F64.F32 R54, R39 ;  /* 0x0000002700367310 */ /* 0x0000620000201800 */
[----:B------:R-:W-:-:S07]  /*2c70*/  IMAD.MOV.U32 R61, RZ, RZ, RZ ;  /* 0x000000ffff3d7224 */ /* 0x000fce00078e00ff */
.L_x_120:
[----:B------:R-:W2:Y:S02]  /*2c80*/  LDC.64 R2, c[0x0][0x3b0] ;  /* 0x0000ec00ff027b82 */ /* 0x000ea40000000a00 */
[----:B--2---:R-:W-:-:S05]  /*2c90*/  IMAD.WIDE.U32 R2, R61, 0x28, R2 ;  /* 0x000000283d027825 */ /* 0x004fca00078e0002 */
[----:B------:R-:W2:Y:S04]  /*2ca0*/  LDG.E R63, desc[UR10][R2.64+0x8] ;  /* 0x0000080a023f7981 */ /* 0x000ea8000c1e1900 */
[----:B------:R-:W2:Y:S04]  /*2cb0*/  LDG.E R66, desc[UR10][R2.64+0x20] ;  /* 0x0000200a02427981 */ /* 0x000ea8000c1e1900 */
[----:B0-----:R-:W3:Y:S04]  /*2cc0*/  LDG.E R39, desc[UR10][R2.64] ;  /* 0x0000000a02277981 */ /* 0x001ee8000c1e1900 */
[----:B------:R-:W4:Y:S04]  /*2cd0*/  LDG.E R41, desc[UR10][R2.64+0x4] ;  /* 0x0000040a02297981 */ /* 0x000f28000c1e1900 */
[----:B------:R-:W3:Y:S04]  /*2ce0*/  LDG.E R59, desc[UR10][R2.64+0x18] ;  /* 0x0000180a023b7981 */ /* 0x000ee8000c1e1900 */
[----:B------:R-:W4:Y:S04]  /*2cf0*/  LDG.E R43, desc[UR10][R2.64+0x1c] ;  /* 0x00001c0a022b7981 */ /* 0x000f28000c1e1900 */
[----:B------:R-:W5:Y:S04]  /*2d00*/  LDG.E R64, desc[UR10][R2.64+0x10] ;  /* 0x0000100a02407981 */ /* 0x000f68000c1e1900 */
[----:B------:R-:W5:Y:S04]  /*2d10*/  LDG.E R62, desc[UR10][R2.64+0xc] ;  /* 0x00000c0a023e7981 */ /* 0x000f68000c1e1900 */
[----:B------:R0:W5:Y:S01]  /*2d20*/  LDG.E R60, desc[UR10][R2.64+0x14] ;  /* 0x0000140a023c7981 */ /* 0x000162000c1e1900 */
[----:B------:R-:W-:Y:S01]  /*2d30*/  UMOV UR8, 0xd9d7bdbb ;  /* 0xd9d7bdbb00087882 */ /* 0x000fe20000000000 */
[----:B------:R-:W-:Y:S01]  /*2d40*/  UMOV UR9, 0x3ddb7cdf ;  /* 0x3ddb7cdf00097882 */ /* 0x000fe20000000000 */
[----:B------:R-:W-:Y:S01]  /*2d50*/  BSSY.RELIABLE B0, `(.L_x_112) ;  /* 0x000007a000007945 */ /* 0x000fe20003800100 */
        /* <DEDUP_REMOVED lines=10> */
[----:B0-----:R-:W-:Y:S01]  /*2e00*/  FMUL R3, R64, R18 ;  /* 0x0000001240037220 */ /* 0x001fe20000400000 */
[----:B------:R-:W-:Y:S01]  /*2e10*/  FFMA R31, R43, R35, -R16 ;  /* 0x000000232b1f7223 */ /* 0x000fe20000000810 */
[----:B------:R-:W-:Y:S02]  /*2e20*/  FADD R60, R60, -R63 ;  /* 0x8000003f3c3c7221 */ /* 0x000fe40000000000 */
[----:B------:R-:W-:-:S04]  /*2e30*/  FFMA R3, R62, R5, R3 ;  /* 0x000000053e037223 */ /* 0x000fc80000000003 */
[----:B------:R-:W-:-:S04]  /*2e40*/  FFMA R3, R60, R31, R3 ;  /* 0x0000001f3c037223 */ /* 0x000fc80000000003 */
[----:B------:R-:W0:Y:S02]  /*2e50*/  F2F.F64.F32 R52, R3 ;  /* 0x0000000300347310 */ /* 0x000e240000201800 */
[----:B0-----:R-:W-:-:S14]  /*2e60*/  DSETP.GEU.AND P0, PT, |R52|, UR8, PT ;  /* 0x0000000834007e2a */ /* 0x001fdc000bf0e200 */
[----:B------:R-:W-:Y:S05]  /*2e70*/  @!P0 BRA `(.L_x_113) ;  /* 0x00000004009c8947 */ /* 0x000fea0003800000 */
[----:B------:R-:W0:Y:S01]  /*2e80*/  MUFU.RCP64H R3, R53 ;  /* 0x0000003500037308 */ /* 0x000e220000001800 */
[----:B------:R-:W-:Y:S01]  /*2e90*/  MOV R2, 0x1 ;  /* 0x0000000100027802 */ /* 0x000fe20000000f00 */
[----:B------:R-:W-:Y:S01]  /*2ea0*/  FADD R41, R40, -R41 ;  /* 0x8000002928297221 */ /* 0x000fe20000000000 */
[----:B------:R-:W-:Y:S01]  /*2eb0*/  FADD R39, R42, -R39 ;  /* 0x800000272a277221 */ /* 0x000fe20000000000 */
[----:B------:R-:W-:Y:S01]  /*2ec0*/  FADD R63, R38, -R63 ;  /* 0x8000003f263f7221 */ /* 0x000fe20000000000 */
[----:B------:R-:W-:Y:S01]  /*2ed0*/  BSSY.RECONVERGENT B1, `(.L_x_114) ;  /* 0x0000019000017945 */ /* 0x000fe20003800200 */
[----:B------:R-:W-:-:S04]  /*2ee0*/  FMUL R18, R18, R41 ;  /* 0x0000002912127220 */ /* 0x000fc80000400000 */
[----:B------:R-:W-:Y:S01]  /*2ef0*/  FFMA R18, R5, R39, R18 ;  /* 0x0000002705127223 */ /* 0x000fe20000000012 */
[----:B0-----:R-:W-:-:S08]  /*2f00*/  DFMA R16, -R52, R2, 1 ;  /* 0x3ff000003410742b */ /* 0x001fd00000000102 */
[----:B------:R-:W-:-:S08]  /*2f10*/  DFMA R16, R16, R16, R16 ;  /* 0x000000101010722b */ /* 0x000fd00000000010 */
[----:B------:R-:W-:Y:S01]  /*2f20*/  DFMA R16, R2, R16, R2 ;  /* 0x000000100210722b */ /* 0x000fe20000000002 */
[----:B------:R-:W-:-:S07]  /*2f30*/  FFMA R2, R31, R63, R18 ;  /* 0x0000003f1f027223 */ /* 0x000fce0000000012 */
[----:B------:R-:W-:Y:S01]  /*2f40*/  DFMA R32, -R52, R16, 1 ;  /* 0x3ff000003420742b */ /* 0x000fe20000000110 */
[----:B------:R-:W0:Y:S07]  /*2f50*/  F2F.F64.F32 R2, R2 ;  /* 0x0000000200027310 */ /* 0x000e2e0000201800 */
[----:B------:R-:W-:-:S08]  /*2f60*/  DFMA R32, R16, R32, R16 ;  /* 0x000000201020722b */ /* 0x000fd00000000010 */
[----:B0-----:R-:W-:Y:S01]  /*2f70*/  DMUL R16, R2, R32 ;  /* 0x0000002002107228 */ /* 0x001fe20000000000 */
[----:B------:R-:W-:-:S07]  /*2f80*/  FSETP.GEU.AND P1, PT, |R3|, 6.5827683646048100446e-37, PT ;  /* 0x036000000300780b */ /* 0x000fce0003f2e200 */
[----:B------:R-:W-:-:S08]  /*2f90*/  DFMA R56, -R52, R16, R2 ;  /* 0x000000103438722b */ /* 0x000fd00000000102 */
[----:B------:R-:W-:-:S10]  /*2fa0*/  DFMA R56, R32, R56, R16 ;  /* 0x000000382038722b */ /* 0x000fd40000000010 */
[----:B------:R-:W-:-:S05]  /*2fb0*/  FFMA R5, RZ, R53, R57 ;  /* 0x00000035ff057223 */ /* 0x000fca0000000039 */
[----:B------:R-:W-:-:S13]  /*2fc0*/  FSETP.GT.AND P0, PT, |R5|, 1.469367938527859385e-39, PT ;  /* 0x001000000500780b */ /* 0x000fda0003f04200 */
[----:B------:R-:W-:Y:S05]  /*2fd0*/  @P0 BRA P1, `(.L_x_115) ;  /* 0x0000000000200947 */ /* 0x000fea0000800000 */
[----:B------:R-:W-:Y:S01]  /*2fe0*/  IMAD.MOV.U32 R16, RZ, RZ, R2 ;  /* 0x000000ffff107224 */ /* 0x000fe200078e0002 */
[----:B------:R-:W-:Y:S01]  /*2ff0*/  MOV R17, R3 ;  /* 0x0000000300117202 */ /* 0x000fe20000000f00 */
[----:B------:R-:W-:Y:S01]  /*3000*/  IMAD.MOV.U32 R2, RZ, RZ, R52 ;  /* 0x000000ffff027224 */ /* 0x000fe200078e0034 */
[----:B------:R-:W-:Y:S02]  /*3010*/  MOV R3, R53 ;  /* 0x0000003500037202 */ /* 0x000fe40000000f00 */
[----:B------:R-:W-:-:S07]  /*3020*/  MOV R18, 0x3040 ;  /* 0x0000304000127802 */ /* 0x000fce0000000f00 */
[----:B-1----:R-:W-:Y:S05]  /*3030*/  CALL.REL.NOINC `($__internal_2_$__cuda_sm20_div_rn_f64_full) ;  /* 0x0000000800907944 */ /* 0x002fea0003c00000 */
[----:B------:R-:W-:Y:S01]  /*3040*/  IMAD.MOV.U32 R56, RZ, RZ, R16 ;  /* 0x000000ffff387224 */ /* 0x000fe200078e0010 */
[----:B------:R-:W-:-:S07]  /*3050*/  MOV R57, R17 ;  /* 0x0000001100397202 */ /* 0x000fce0000000f00 */
.L_x_115:
[----:B------:R-:W-:Y:S05]  /*3060*/  BSYNC.RECONVERGENT B1 ;  /* 0x0000000000017941 */ /* 0x000fea0003800200 */
.L_x_114:
[----:B------:R-:W-:-:S06]  /*3070*/  DSETP.GT.AND P0, PT, R56, 1, PT ;  /* 0x3ff000003800742a */ /* 0x000fcc0003f04000 */
[----:B------:R-:W-:-:S14]  /*3080*/  DSETP.LT.OR P0, PT, R56, RZ, P0 ;  /* 0x000000ff3800722a */ /* 0x000fdc0000701400 */
[----:B------:R-:W-:Y:S05]  /*3090*/  @P0 BRA `(.L_x_113) ;  /* 0x0000000400140947 */ /* 0x000fea0003800000 */
[----:B------:R-:W0:Y:S01]  /*30a0*/  MUFU.RCP64H R17, R53 ;  /* 0x0000003500117308 */ /* 0x000e220000001800 */
[----:B------:R-:W-:Y:S02]  /*30b0*/  IMAD.MOV.U32 R16, RZ, RZ, 0x1 ;  /* 0x00000001ff107424 */ /* 0x000fe400078e00ff */
[----:B------:R-:W-:Y:S01]  /*30c0*/  FMUL R31, R60, R39 ;  /* 0x000000273c1f7220 */ /* 0x000fe20000400000 */
[-C--:B------:R-:W-:Y:S01]  /*30d0*/  FMUL R5, R64, R63.reuse ;  /* 0x0000003f40057220 */ /* 0x080fe20000400000 */
[----:B------:R-:W-:Y:S02]  /*30e0*/  BSSY.RECONVERGENT B1, `(.L_x_116) ;  /* 0x000001b000017945 */ /* 0x000fe40003800200 */
[----:B------:R-:W-:Y:S01]  /*30f0*/  FFMA R68, R62, R63, -R31 ;  /* 0x0000003f3e447223 */ /* 0x000fe2000000081f */
[-C--:B------:R-:W-:Y:S01]  /*3100*/  FFMA R60, R60, R41.reuse, -R5 ;  /* 0x000000293c3c7223 */ /* 0x080fe20000000805 */
[----:B------:R-:W-:Y:S02]  /*3110*/  FMUL R31, R62, R41 ;  /* 0x000000293e1f7220 */ /* 0x000fe40000400000 */
[----:B------:R-:W-:-:S02]  /*3120*/  FMUL R5, R68, R37 ;  /* 0x0000002544057220 */ /* 0x000fc40000400000 */
[----:B------:R-:W-:Y:S01]  /*3130*/  FFMA R39, R64, R39, -R31 ;  /* 0x0000002740277223 */ /* 0x000fe2000000081f */
[----:B0-----:R-:W-:-:S08]  /*3140*/  DFMA R2, -R52, R16, 1 ;  /* 0x3ff000003402742b */ /* 0x001fd00000000110 */
[----:B------:R-:W-:-:S08]  /*3150*/  DFMA R2, R2, R2, R2 ;  /* 0x000000020202722b */ /* 0x000fd00000000002 */
[----:B------:R-:W-:Y:S01]  /*3160*/  DFMA R32, R16, R2, R16 ;  /* 0x000000021020722b */ /* 0x000fe20000000010 */
[----:B------:R-:W-:-:S04]  /*3170*/  FFMA R2, R60, R35, R5 ;  /* 0x000000233c027223 */ /* 0x000fc80000000005 */
[----:B------:R-:W-:-:S03]  /*3180*/  FFMA R16, R39, R0, R2 ;  /* 0x0000000027107223 */ /* 0x000fc60000000002 */
[----:B------:R-:W-:-:S03]  /*3190*/  DFMA R2, -R52, R32, 1 ;  /* 0x3ff000003402742b */ /* 0x000fc60000000120 */
[----:B------:R-:W0:Y:S05]  /*31a0*/  F2F.F64.F32 R16, R16 ;  /* 0x0000001000107310 */ /* 0x000e2a0000201800 */
        /* <DEDUP_REMOVED lines=8> */
[----:B------:R-:W-:Y:S01]  /*3230*/  MOV R2, R52 ;  /* 0x0000003400027202 */ /* 0x000fe20000000f00 */
[----:B------:R-:W-:Y:S01]  /*3240*/  IMAD.MOV.U32 R3, RZ, RZ, R53 ;  /* 0x000000ffff037224 */ /* 0x000fe200078e0035 */
[----:B------:R-:W-:-:S07]  /*3250*/  MOV R18, 0x3270 ;  /* 0x0000327000127802 */ /* 0x000fce0000000f00 */
[----:B-1----:R-:W-:Y:S05]  /*3260*/  CALL.REL.NOINC `($__internal_2_$__cuda_sm20_div_rn_f64_full) ;  /* 0x0000000800047944 */ /* 0x002fea0003c00000 */
[----:B------:R-:W-:Y:S01]  /*3270*/  MOV R2, R16 ;  /* 0x0000001000027202 */ /* 0x000fe20000000f00 */
[----:B------:R-:W-:-:S07]  /*3280*/  IMAD.MOV.U32 R3, RZ, RZ, R17 ;  /* 0x000000ffff037224 */ /* 0x000fce00078e0011 */
.L_x_117:
[----:B------:R-:W-:Y:S05]  /*3290*/  BSYNC.RECONVERGENT B1 ;  /* 0x0000000000017941 */ /* 0x000fea0003800200 */
.L_x_116:
[----:B------:R-:W-:-:S08]  /*32a0*/  DADD R56, R2, R56 ;  /* 0x0000000002387229 */ /* 0x000fd00000000038 */
[----:B------:R-:W-:-:S06]  /*32b0*/  DSETP.GT.AND P0, PT, R56, 1, PT ;  /* 0x3ff000003800742a */ /* 0x000fcc0003f04000 */
[----:B------:R-:W-:-:S14]  /*32c0*/  DSETP.LT.OR P0, PT, R2, RZ, P0 ;  /* 0x000000ff0200722a */ /* 0x000fdc0000701400 */
[----:B------:R-:W-:Y:S05]  /*32d0*/  @P0 BRA `(.L_x_113) ;  /* 0x0000000000840947 */ /* 0x000fea0003800000 */
[----:B------:R-:W0:Y:S01]  /*32e0*/  MUFU.RCP64H R17, R53 ;  /* 0x0000003500117308 */ /* 0x000e220000001800 */
[----:B------:R-:W-:Y:S01]  /*32f0*/  MOV R16, 0x1 ;  /* 0x0000000100107802 */ /* 0x000fe20000000f00 */
[----:B------:R-:W-:Y:S01]  /*3300*/  FMUL R68, R43, R68 ;  /* 0x000000442b447220 */ /* 0x000fe20000400000 */
[----:B------:R-:W-:Y:S03]  /*3310*/  BSSY.RECONVERGENT B1, `(.L_x_118) ;  /* 0x0000016000017945 */ /* 0x000fe60003800200 */
        /* <DEDUP_REMOVED lines=16> */
[----:B------:R-:W-:Y:S02]  /*3420*/  MOV R3, R53 ;  /* 0x0000003500037202 */ /* 0x000fe40000000f00 */
[----:B------:R-:W-:-:S07]  /*3430*/  MOV R18, 0x3450 ;  /* 0x0000345000127802 */ /* 0x000fce0000000f00 */
[----:B-1----:R-:W-:Y:S05]  /*3440*/  CALL.REL.NOINC `($__internal_2_$__cuda_sm20_div_rn_f64_full) ;  /* 0x00000004008c7944 */ /* 0x002fea0003c00000 */
[----:B------:R-:W-:Y:S01]  /*3450*/  IMAD.MOV.U32 R2, RZ, RZ, R16 ;  /* 0x000000ffff027224 */ /* 0x000fe200078e0010 */
[----:B------:R-:W-:-:S07]  /*3460*/  MOV R3, R17 ;  /* 0x0000001100037202 */ /* 0x000fce0000000f00 */
.L_x_119:
[----:B------:R-:W-:Y:S05]  /*3470*/  BSYNC.RECONVERGENT B1 ;  /* 0x0000000000017941 */ /* 0x000fea0003800200 */
.L_x_118:
[C---:B-1----:R-:W-:Y:S01]  /*3480*/  DSETP.GEU.AND P0, PT, R2.reuse, R54, PT ;  /* 0x000000360200722a */ /* 0x042fe20003f0e000 */
[----:B------:R-:W-:Y:S02]  /*3490*/  ISETP.NE.AND P1, PT, R61, R36, PT ;  /* 0x000000243d00720c */ /* 0x000fe40003f25270 */
[----:B------:R-:W-:Y:S02]  /*34a0*/  PRMT R5, RZ, 0x7610, R5 ;  /* 0x00007610ff057816 */ /* 0x000fe40000000005 */
[----:B------:R-:W-:Y:S01]  /*34b0*/  PRMT R16, RZ, 0x7610, R16 ;  /* 0x00007610ff107816 */ /* 0x000fe20000000010 */
[----:B------:R-:W-:-:S14]  /*34c0*/  DSETP.GT.AND P0, PT, R2, RZ, !P0 ;  /* 0x000000ff0200722a */ /* 0x000fdc0004704000 */
[----:B------:R-:W-:Y:S05]  /*34d0*/  @P0 BREAK.RELIABLE P1, B0 ;  /* 0x0000000000000942 */ /* 0x000fea0000800100 */
[----:B------:R-:W-:Y:S05]  /*34e0*/  @P0 BRA P1, `(.L_x_101) ;  /* 0x0000000000640947 */ /* 0x000fea0000800000 */
.L_x_113:
[----:B------:R-:W-:Y:S05]  /*34f0*/  BSYNC.RELIABLE B0 ;  /* 0x0000000000007941 */ /* 0x000fea0003800100 */
.L_x_112:
[----:B------:R-:W0:Y:S01]  /*3500*/  LDCU UR7, c[0x0][0x3b8] ;  /* 0x00007700ff0777ac */ /* 0x000e220008000800 */
[----:B------:R-:W-:-:S05]  /*3510*/  VIADD R61, R61, 0x1 ;  /* 0x000000013d3d7836 */ /* 0x000fca0000000000 */
[----:B0-----:R-:W-:-:S13]  /*3520*/  ISETP.NE.AND P0, PT, R61, UR7, PT ;  /* 0x000000073d007c0c */ /* 0x001fda000bf05270 */
[----:B------:R-:W-:Y:S05]  /*3530*/  @P0 BRA `(.L_x_120) ;  /* 0xfffffff400d00947 */ /* 0x000fea000383ffff */
.L_x_111:
[----:B------:R-:W0:Y:S01]  /*3540*/  LDC.64 R2, c[0x0][0x3b0] ;  /* 0x0000ec00ff027b82 */ /* 0x000e220000000a00 */
[----:B------:R-:W2:Y:S01]  /*3550*/  LDCU.64 UR8, c[0x0][0x3c8] ;  /* 0x00007900ff0877ac */ /* 0x000ea20008000a00 */
[----:B------:R-:W3:Y:S01]  /*3560*/  LDCU UR7, c[0x0][0x3d0] ;  /* 0x00007a00ff0777ac */ /* 0x000ee20008000800 */
[----:B0-----:R-:W-:-:S06]  /*3570*/  IMAD.WIDE R36, R36, 0x28, R2 ;  /* 0x0000002824247825 */ /* 0x001fcc00078e0202 */
[----:B------:R-:W4:Y:S02]  /*3580*/  LDG.E R36, desc[UR10][R36.64+0x24] ;  /* 0x0000240a24247981 */ /* 0x000f24000c1e1900 */
[C---:B----4-:R-:W-:Y:S02]  /*3590*/  PRMT R0, R36.reuse, 0x7770, RZ ;  /* 0x0000777024007816 */ /* 0x050fe400000000ff */
[----:B------:R-:W-:Y:S02]  /*35a0*/  PRMT R2, R36, 0x7771, RZ ;  /* 0x0000777124027816 */ /* 0x000fe400000000ff */
[----:B------:R-:W-:Y:S02]  /*35b0*/  I2FP.F32.U32 R0, R0 ;  /* 0x0000000000007245 */ /* 0x000fe40000201000 */
[----:B------:R-:W-:-:S03]  /*35c0*/  I2FP.F32.U32 R2, R2 ;  /* 0x0000000200027245 */ /* 0x000fc60000201000 */
[----:B--2---:R-:W-:Y:S01]  /*35d0*/  FFMA R3, R0, UR8, RZ ;  /* 0x0000000800037c23 */ /* 0x004fe200080000ff */
[----:B------:R-:W-:Y:S01]  /*35e0*/  PRMT R0, R36, 0x7772, RZ ;  /* 0x0000777224007816 */ /* 0x000fe200000000ff */
[----:B------:R-:W-:-:S03]  /*35f0*/  FFMA R2, R2, UR9, RZ ;  /* 0x0000000902027c23 */ /* 0x000fc600080000ff */
[----:B------:R-:W-:Y:S01]  /*3600*/  I2FP.F32.U32 R0, R0 ;  /* 0x0000000000007245 */ /* 0x000fe20000201000 */
[----:B------:R-:W0:Y:S04]  /*3610*/  F2I.U32.TRUNC.NTZ R3, R3 ;  /* 0x0000000300037305 */ /* 0x000e28000020f000 */
[----:B---3--:R-:W-:-:S04]  /*3620*/  FFMA R0, R0, UR7, RZ ;  /* 0x0000000700007c23 */ /* 0x008fc800080000ff */
[----:B------:R-:W2:Y:S01]  /*3630*/  F2I.U32.TRUNC.NTZ R2, R2 ;  /* 0x0000000200027305 */ /* 0x000ea2000020f000 */
[----:B0-----:R-:W-:-:S07]  /*3640*/  PRMT R34, R3, 0x7610, R34 ;  /* 0x0000761003227816 */ /* 0x001fce0000000022 */
[----:B------:R-:W0:Y:S01]  /*3650*/  F2I.U32.TRUNC.NTZ R0, R0 ;  /* 0x0000000000007305 */ /* 0x000e22000020f000 */
[----:B--2---:R-:W-:Y:S02]  /*3660*/  PRMT R5, R2, 0x7610, R5 ;  /* 0x0000761002057816 */ /* 0x004fe40000000005 */
[----:B0-----:R-:W-:-:S07]  /*3670*/  PRMT R16, R0, 0x7610, R16 ;  /* 0x0000761000107816 */ /* 0x001fce0000000010 */
.L_x_101:
[----:B------:R-:W-:Y:S05]  /*3680*/  BSYNC.RECONVERGENT B3 ;  /* 0x0000000000037941 */ /* 0x000fea0003800200 */
.L_x_100:
[----:B------:R-:W0:Y:S01]  /*3690*/  LDC.64 R2, c[0x0][0x3a8] ;  /* 0x0000ea00ff027b82 */ /* 0x000e220000000a00 */
[----:B------:R-:W2:Y:S01]  /*36a0*/  LDCU UR7, c[0x0][0x398] ;  /* 0x00007300ff0777ac */ /* 0x000ea20008000800 */
[----:B------:R-:W-:Y:S02]  /*36b0*/  LOP3.LUT R5, R5, 0xffff, RZ, 0xc0, !PT ;  /* 0x0000ffff05057812 */ /* 0x000fe400078ec0ff */
[----:B------:R-:W-:Y:S02]  /*36c0*/  LOP3.LUT R34, R34, 0xffff, RZ, 0xc0, !PT ;  /* 0x0000ffff22227812 */ /* 0x000fe400078ec0ff */
[----:B------:R-:W-:Y:S02]  /*36d0*/  LOP3.LUT R16, R16, 0xffff, RZ, 0xc0, !PT ;  /* 0x0000ffff10107812 */ /* 0x000fe400078ec0ff */
[----:B------:R-:W-:Y:S02]  /*36e0*/  PRMT R34, R34, 0x3340, R5 ;  /* 0x0000334022227816 */ /* 0x000fe40000000005 */
[----:B------:R-:W-:-:S04]  /*36f0*/  PRMT R17, R16, 0x3340, RZ ;  /* 0x0000334010117816 */ /* 0x000fc800000000ff */
[----:B------:R-:W-:Y:S01]  /*3700*/  PRMT R17, R34, 0x5410, R17 ;  /* 0x0000541022117816 */ /* 0x000fe20000000011 */
[----:B--2---:R-:W-:Y:S01]  /*3710*/  IMAD R5, R20, UR7, R21 ;  /* 0x0000000714057c24 */ /* 0x004fe2000f8e0215 */
[----:B------:R-:W-:-:S03]  /*3720*/  IADD3 R21, PT, PT, R28, R21, RZ ;  /* 0x000000151c157210 */ /* 0x000fc60007ffe0ff */
[----:B0-----:R-:W-:Y:S01]  /*3730*/  IMAD.WIDE R2, R5, 0x4, R2 ;  /* 0x0000000405027825 */ /* 0x001fe200078e0202 */
[----:B------:R-:W-:-:S04]  /*3740*/  ISETP.GE.AND P0, PT, R21, UR7, PT ;  /* 0x0000000715007c0c */ /* 0x000fc8000bf06270 */
[----:B------:R2:W-:Y:S09]  /*3750*/  STG.E desc[UR10][R2.64], R17 ;  /* 0x0000001102007986 */ /* 0x0005f2000c10190a */
[----:B------:R-:W-:Y:S05]  /*3760*/  @!P0 BRA `(.L_x_121) ;  /* 0xffffffe000108947 */ /* 0x000fea000383ffff */
.L_x_69:
[----:B0-----:R-:W-:Y:S05]  /*3770*/  BSYNC.RECONVERGENT B2 ;  /* 0x0000000000027941 */ /* 0x001fea0003800200 */
.L_x_68:
[----:B------:R-:W0:Y:S01]  /*3780*/  LDCU UR7, c[0x0][0x39c] ;  /* 0x00007380ff0777ac */ /* 0x000e220008000800 */
[----:B------:R-:W-:-:S05]  /*3790*/  IMAD.IADD R6, R23, 0x1, R6 ;  /* 0x0000000117067824 */ /* 0x000fca00078e0206 */
[----:B0-----:R-:W-:-:S13]  /*37a0*/  ISETP.GE.AND P0, PT, R6, UR7, PT ;  /* 0x0000000706007c0c */ /* 0x001fda000bf06270 */
[----:B------:R-:W-:Y:S05]  /*37b0*/  @!P0 BRA `(.L_x_122) ;  /* 0xffffffdc008c8947 */ /* 0x000fea000383ffff */
[----:B------:R-:W-:Y:S05]  /*37c0*/  EXIT ;  /* 0x000000000000794d */ /* 0x000fea0003800000 */
        .weak           $__internal_1_$__cuda_sm20_dblrcp_rn_slowpath_v3
        .type           $__internal_1_$__cuda_sm20_dblrcp_rn_slowpath_v3,@function
        .size           $__internal_1_$__cuda_sm20_dblrcp_rn_slowpath_v3,($__internal_2_$__cuda_sm20_div_rn_f64_full - $__internal_1_$__cuda_sm20_dblrcp_rn_slowpath_v3)
$__internal_1_$__cuda_sm20_dblrcp_rn_slowpath_v3:
[----:B------:R-:W-:Y:S01]  /*37d0*/  DSETP.GTU.AND P0, PT, |R16|, +INF , PT ;  /* 0x7ff000001000742a */ /* 0x000fe20003f0c200 */
[----:B------:R-:W-:-:S13]  /*37e0*/  BSSY.RECONVERGENT B1, `(.L_x_123) ;  /* 0x0000024000017945 */ /* 0x000fda0003800200 */
[----:B------:R-:W-:Y:S05]  /*37f0*/  @P0 BRA `(.L_x_124) ;  /* 0x0000000000800947 */ /* 0x000fea0003800000 */
[----:B------:R-:W-:-:S04]  /*3800*/  LOP3.LUT R8, R17, 0x7fffffff, RZ, 0xc0, !PT ;  /* 0x7fffffff11087812 */ /* 0x000fc800078ec0ff */
[----:B------:R-:W-:-:S04]  /*3810*/  IADD3 R2, PT, PT, R8, -0x1, RZ ;  /* 0xffffffff08027810 */ /* 0x000fc80007ffe0ff */
[----:B------:R-:W-:-:S13]  /*3820*/  ISETP.GE.U32.AND P0, PT, R2, 0x7fefffff, PT ;  /* 0x7fefffff0200780c */ /* 0x000fda0003f06070 */
[----:B------:R-:W-:Y:S01]  /*3830*/  @P0 LOP3.LUT R3, R17, 0x7ff00000, RZ, 0x3c, !PT ;  /* 0x7ff0000011030812 */ /* 0x000fe200078e3cff */
[----:B------:R-:W-:Y:S01]  /*3840*/  @P0 IMAD.MOV.U32 R2, RZ, RZ, RZ ;  /* 0x000000ffff020224 */ /* 0x000fe200078e00ff */
[----:B------:R-:W-:Y:S06]  /*3850*/  @P0 BRA `(.L_x_125) ;  /* 0x0000000000700947 */ /* 0x000fec0003800000 */
[----:B------:R-:W-:-:S13]  /*3860*/  ISETP.GE.U32.AND P0, PT, R8, 0x1000001, PT ;  /* 0x010000010800780c */ /* 0x000fda0003f06070 */
[----:B------:R-:W-:Y:S05]  /*3870*/  @!P0 BRA `(.L_x_126) ;  /* 0x0000000000388947 */ /* 0x000fea0003800000 */
[----:B------:R-:W-:Y:S01]  /*3880*/  IADD3 R3, PT, PT, R17, -0x3fe00000, RZ ;  /* 0xc020000011037810 */ /* 0x000fe20007ffe0ff */
[----:B------:R-:W-:Y:S01]  /*3890*/  IMAD.MOV.U32 R2, RZ, RZ, R16 ;  /* 0x000000ffff027224 */ /* 0x000fe200078e0010 */
[----:B------:R-:W-:Y:S02]  /*38a0*/  MOV R12, R15 ;  /* 0x0000000f000c7202 */ /* 0x000fe40000000f00 */
[----:B------:R-:W0:Y:S04]  /*38b0*/  MUFU.RCP64H R13, R3 ;  /* 0x00000003000d7308 */ /* 0x000e280000001800 */
[----:B0-----:R-:W-:-:S08]  /*38c0*/  DFMA R14, -R2, R12, 1 ;  /* 0x3ff00000020e742b */ /* 0x001fd0000000010c */
[----:B------:R-:W-:-:S08]  /*38d0*/  DFMA R14, R14, R14, R14 ;  /* 0x0000000e0e0e722b */ /* 0x000fd0000000000e */
[----:B------:R-:W-:-:S08]  /*38e0*/  DFMA R14, R12, R14, R12 ;  /* 0x0000000e0c0e722b */ /* 0x000fd0000000000c */
[----:B------:R-:W-:-:S08]  /*38f0*/  DFMA R12, -R2, R14, 1 ;  /* 0x3ff00000020c742b */ /* 0x000fd0000000010e */
[----:B------:R-:W-:-:S08]  /*3900*/  DFMA R12, R14, R12, R14 ;  /* 0x0000000c0e0c722b */ /* 0x000fd0000000000e */
[----:B------:R-:W-:-:S08]  /*3910*/  DMUL R12, R12, 2.2250738585072013831e-308 ;  /* 0x001000000c0c7828 */ /* 0x000fd00000000000 */
[----:B------:R-:W-:-:S08]  /*3920*/  DFMA R14, -R16, R12, 1 ;  /* 0x3ff00000100e742b */ /* 0x000fd0000000010c */
[----:B------:R-:W-:-:S08]  /*3930*/  DFMA R14, R14, R14, R14 ;  /* 0x0000000e0e0e722b */ /* 0x000fd0000000000e */
[----:B------:R-:W-:Y:S01]  /*3940*/  DFMA R2, R12, R14, R12 ;  /* 0x0000000e0c02722b */ /* 0x000fe2000000000c */
[----:B------:R-:W-:Y:S10]  /*3950*/  BRA `(.L_x_125) ;  /* 0x0000000000307947 */ /* 0x000ff40003800000 */
.L_x_126:
[----:B------:R-:W-:Y:S01]  /*3960*/  DMUL R12, R16, 8.11296384146066816958e+31 ;  /* 0x46900000100c7828 */ /* 0x000fe20000000000 */
[----:B------:R-:W-:-:S05]  /*3970*/  IMAD.MOV.U32 R2, RZ, RZ, R15 ;  /* 0x000000ffff027224 */ /* 0x000fca00078e000f */
[----:B------:R-:W0:Y:S02]  /*3980*/  MUFU.RCP64H R3, R13 ;  /* 0x0000000d00037308 */ /* 0x000e240000001800 */
[----:B0-----:R-:W-:-:S08]  /*3990*/  DFMA R14, -R12, R2, 1 ;  /* 0x3ff000000c0e742b */ /* 0x001fd00000000102 */
[----:B------:R-:W-:-:S08]  /*39a0*/  DFMA R14, R14, R14, R14 ;  /* 0x0000000e0e0e722b */ /* 0x000fd0000000000e */
[----:B------:R-:W-:-:S08]  /*39b0*/  DFMA R14, R2, R14, R2 ;  /* 0x0000000e020e722b */ /* 0x000fd00000000002 */
[----:B------:R-:W-:-:S08]  /*39c0*/  DFMA R2, -R12, R14, 1 ;  /* 0x3ff000000c02742b */ /* 0x000fd0000000010e */
[----:B------:R-:W-:-:S08]  /*39d0*/  DFMA R2, R14, R2, R14 ;  /* 0x000000020e02722b */ /* 0x000fd0000000000e */
[----:B------:R-:W-:Y:S01]  /*39e0*/  DMUL R2, R2, 8.11296384146066816958e+31 ;  /* 0x4690000002027828 */ /* 0x000fe20000000000 */
[----:B------:R-:W-:Y:S10]  /*39f0*/  BRA `(.L_x_125) ;  /* 0x0000000000087947 */ /* 0x000ff40003800000 */
.L_x_124:
[----:B------:R-:W-:Y:S02]  /*3a00*/  LOP3.LUT R3, R17, 0x80000, RZ, 0xfc, !PT ;  /* 0x0008000011037812 */ /* 0x000fe400078efcff */
[----:B------:R-:W-:-:S07]  /*3a10*/  MOV R2, R16 ;  /* 0x0000001000027202 */ /* 0x000fce0000000f00 */
.L_x_125:
[----:B------:R-:W-:Y:S05]  /*3a20*/  BSYNC.RECONVERGENT B1 ;  /* 0x0000000000017941 */ /* 0x000fea0003800200 */
.L_x_123:
[----:B------:R-:W-:Y:S01]  /*3a30*/  MOV R15, R3 ;  /* 0x00000003000f7202 */ /* 0x000fe20000000f00 */
[----:B------:R-:W-:Y:S02]  /*3a40*/  HFMA2 R3, -RZ, RZ, 0, 0 ;  /* 0x00000000ff037431 */ /* 0x000fe400000001ff */
[----:B------:R-:W-:Y:S02]  /*3a50*/  IMAD.MOV.U32 R14, RZ, RZ, R2 ;  /* 0x000000ffff0e7224 */ /* 0x000fe400078e0002 */
[----:B------:R-:W-:-:S04]  /*3a60*/  IMAD.MOV.U32 R2, RZ, RZ, R5 ;  /* 0x000000ffff027224 */ /* 0x000fc800078e0005 */
[----:B------:R-:W-:Y:S05]  /*3a70*/  RET.REL.NODEC R2 `(_Z13kernel_render4vec3S_iifP6uchar4P4trigiS_S_) ;  /* 0xffffffc402607950 */ /* 0x000fea0003c3ffff */
        .weak           $__internal_2_$__cuda_sm20_div_rn_f64_full
        .type           $__internal_2_$__cuda_sm20_div_rn_f64_full,@function
        .size           $__internal_2_$__cuda_sm20_div_rn_f64_full,($__internal_3_$__cuda_sm20_sqrt_rn_f32_slowpath - $__internal_2_$__cuda_sm20_div_rn_f64_full)
$__internal_2_$__cuda_sm20_div_rn_f64_full:
[C---:B------:R-:W-:Y:S01]  /*3a80*/  FSETP.GEU.AND P0, PT, |R3|.reuse, 1.469367938527859385e-39, PT ;  /* 0x001000000300780b */ /* 0x040fe20003f0e200 */
[----:B------:R-:W-:Y:S01]  /*3a90*/  IMAD.MOV.U32 R31, RZ, RZ, 0x1ca00000 ;  /* 0x1ca00000ff1f7424 */ /* 0x000fe200078e00ff */
[----:B------:R-:W-:Y:S01]  /*3aa0*/  LOP3.LUT R50, R3, 0x800fffff, RZ, 0xc0, !PT ;  /* 0x800fffff03327812 */ /* 0x000fe200078ec0ff */
[----:B------:R-:W-:Y:S01]  /*3ab0*/  BSSY.RECONVERGENT B4, `(.L_x_127) ;  /* 0x0000054000047945 */ /* 0x000fe20003800200 */
[----:B------:R-:W-:Y:S02]  /*3ac0*/  MOV R32, 0x1 ;  /* 0x0000000100207802 */ /* 0x000fe40000000f00 */
[----:B------:R-:W-:Y:S01]  /*3ad0*/  LOP3.LUT R51, R50, 0x3ff00000, RZ, 0xfc, !PT ;  /* 0x3ff0000032337812 */ /* 0x000fe200078efcff */
[----:B------:R-:W-:Y:S01]  /*3ae0*/  IMAD.MOV.U32 R50, RZ, RZ, R2 ;  /* 0x000000ffff327224 */ /* 0x000fe200078e0002 */
[C---:B------:R-:W-:Y:S02]  /*3af0*/  FSETP.GEU.AND P2, PT, |R17|.reuse, 1.469367938527859385e-39, PT ;  /* 0x001000001100780b */ /* 0x040fe40003f4e200 */
[----:B------:R-:W-:-:S02]  /*3b00*/  LOP3.LUT R5, R17, 0x7ff00000, RZ, 0xc0, !PT ;  /* 0x7ff0000011057812 */ /* 0x000fc400078ec0ff */
[----:B------:R-:W-:Y:S01]  /*3b10*/  LOP3.LUT R58, R3, 0x7ff00000, RZ, 0xc0, !PT ;  /* 0x7ff00000033a7812 */ /* 0x000fe200078ec0ff */
[----:B------:R-:W-:Y:S01]  /*3b20*/  @!P0 DMUL R50, R2, 8.98846567431157953865e+307 ;  /* 0x7fe0000002328828 */ /* 0x000fe20000000000 */
[----:B------:R-:W-:Y:S02]  /*3b30*/  MOV R48, R16 ;  /* 0x0000001000307202 */ /* 0x000fe40000000f00 */
[----:B------:R-:W-:-:S03]  /*3b40*/  ISETP.GE.U32.AND P1, PT, R5, R58, PT ;  /* 0x0000003a0500720c */ /* 0x000fc60003f26070 */
[----:B------:R-:W0:Y:S01]  /*3b50*/  MUFU.RCP64H R33, R51 ;  /* 0x0000003300217308 */ /* 0x000e220000001800 */
[----:B------:R-:W-:Y:S02]  /*3b60*/  SEL R49, R31, 0x63400000, !P1 ;  /* 0x634000001f317807 */ /* 0x000fe40004800000 */
[----:B------:R-:W-:Y:S02]  /*3b70*/  @!P2 LOP3.LUT R46, R3, 0x7ff00000, RZ, 0xc0, !PT ;  /* 0x7ff00000032ea812 */ /* 0x000fe400078ec0ff */
[----:B------:R-:W-:Y:S02]  /*3b80*/  LOP3.LUT R49, R49, 0x800fffff, R17, 0xf8, !PT ;  /* 0x800fffff31317812 */ /* 0x000fe400078ef811 */
[----:B------:R-:W-:Y:S02]  /*3b90*/  @!P2 ISETP.GE.U32.AND P3, PT, R5, R46, PT ;  /* 0x0000002e0500a20c */ /* 0x000fe40003f66070 */
[----:B------:R-:W-:Y:S01]  /*3ba0*/  @!P0 LOP3.LUT R58, R51, 0x7ff00000, RZ, 0xc0, !PT ;  /* 0x7ff00000333a8812 */ /* 0x000fe200078ec0ff */
[----:B0-----:R-:W-:-:S08]  /*3bb0*/  DFMA R44, R32, -R50, 1 ;  /* 0x3ff00000202c742b */ /* 0x001fd00000000832 */
[----:B------:R-:W-:-:S08]  /*3bc0*/  DFMA R44, R44, R44, R44 ;  /* 0x0000002c2c2c722b */ /* 0x000fd0000000002c */
[----:B------:R-:W-:Y:S01]  /*3bd0*/  DFMA R44, R32, R44, R32 ;  /* 0x0000002c202c722b */ /* 0x000fe20000000020 */
[----:B------:R-:W-:-:S04]  /*3be0*/  @!P2 SEL R33, R31, 0x63400000, !P3 ;  /* 0x634000001f21a807 */ /* 0x000fc80005800000 */
[----:B------:R-:W-:-:S03]  /*3bf0*/  @!P2 LOP3.LUT R32, R33, 0x80000000, R17, 0xf8, !PT ;  /* 0x800000002120a812 */ /* 0x000fc600078ef811 */
[----:B------:R-:W-:Y:S01]  /*3c00*/  DFMA R46, R44, -R50, 1 ;  /* 0x3ff000002c2e742b */ /* 0x000fe20000000832 */
[----:B------:R-:W-:Y:S01]  /*3c10*/  @!P2 LOP3.LUT R33, R32, 0x100000, RZ, 0xfc, !PT ;  /* 0x001000002021a812 */ /* 0x000fe200078efcff */
[----:B------:R-:W-:-:S06]  /*3c20*/  @!P2 IMAD.MOV.U32 R32, RZ, RZ, RZ ;  /* 0x000000ffff20a224 */ /* 0x000fcc00078e00ff */
[----:B------:R-:W-:Y:S02]  /*3c30*/  DFMA R46, R44, R46, R44 ;  /* 0x0000002e2c2e722b */ /* 0x000fe4000000002c */
[----:B------:R-:W-:-:S08]  /*3c40*/  @!P2 DFMA R48, R48, 2, -R32 ;  /* 0x400000003030a82b */ /* 0x000fd00000000820 */
[----:B------:R-:W-:-:S08]  /*3c50*/  DMUL R44, R46, R48 ;  /* 0x000000302e2c7228 */ /* 0x000fd00000000000 */
[----:B------:R-:W-:-:S08]  /*3c60*/  DFMA R32, R44, -R50, R48 ;  /* 0x800000322c20722b */ /* 0x000fd00000000030 */
[----:B------:R-:W-:Y:S01]  /*3c70*/  DFMA R32, R46, R32, R44 ;  /* 0x000000202e20722b */ /* 0x000fe2000000002c */
[----:B------:R-:W-:Y:S02]  /*3c80*/  MOV R44, R5 ;  /* 0x00000005002c7202 */ /* 0x000fe40000000f00 */
[----:B------:R-:W-:-:S05]  /*3c90*/  @!P2 LOP3.LUT R44, R49, 0x7ff00000, RZ, 0xc0, !PT ;  /* 0x7ff00000312ca812 */ /* 0x000fca00078ec0ff */
[----:B------:R-:W-:-:S05]  /*3ca0*/  VIADD R45, R44, 0xffffffff ;  /* 0xffffffff2c2d7836 */ /* 0x000fca0000000000 */
[----:B------:R-:W-:Y:S02]  /*3cb0*/  ISETP.GT.U32.AND P0, PT, R45, 0x7feffffe, PT ;  /* 0x7feffffe2d00780c */ /* 0x000fe40003f04070 */
[----:B------:R-:W-:-:S04]  /*3cc0*/  IADD3 R45, PT, PT, R58, -0x1, RZ ;  /* 0xffffffff3a2d7810 */ /* 0x000fc80007ffe0ff */
[----:B------:R-:W-:-:S13]  /*3cd0*/  ISETP.GT.U32.OR P0, PT, R45, 0x7feffffe, P0 ;  /* 0x7feffffe2d00780c */ /* 0x000fda0000704470 */
[----:B------:R-:W-:Y:S05]  /*3ce0*/  @P0 BRA `(.L_x_128) ;  /* 0x00000000006c0947 */ /* 0x000fea0003800000 */
[----:B------:R-:W-:-:S04]  /*3cf0*/  LOP3.LUT R44, R3, 0x7ff00000, RZ, 0xc0, !PT ;  /* 0x7ff00000032c7812 */ /* 0x000fc800078ec0ff */
[CC--:B------:R-:W-:Y:S02]  /*3d00*/  VIADDMNMX R16, R5.reuse, -R44.reuse, 0xb9600000, !PT ;  /* 0xb960000005107446 */ /* 0x0c0fe4000780092c */
[----:B------:R-:W-:Y:S02]  /*3d10*/  ISETP.GE.U32.AND P0, PT, R5, R44, PT ;  /* 0x0000002c0500720c */ /* 0x000fe40003f06070 */
[----:B------:R-:W-:Y:S02]  /*3d20*/  VIMNMX R5, PT, PT, R16, 0x46a00000, PT ;  /* 0x46a0000010057848 */ /* 0x000fe40003fe0100 */
[----:B------:R-:W-:-:S05]  /*3d30*/  SEL R16, R31, 0x63400000, !P0 ;  /* 0x634000001f107807 */ /* 0x000fca0004000000 */
[----:B------:R-:W-:Y:S02]  /*3d40*/  IMAD.IADD R5, R5, 0x1, -R16 ;  /* 0x0000000105057824 */ /* 0x000fe400078e0a10 */
[----:B------:R-:W-:-:S03]  /*3d50*/  IMAD.MOV.U32 R16, RZ, RZ, RZ ;  /* 0x000000ffff107224 */ /* 0x000fc600078e00ff */
[----:B------:R-:W-:-:S06]  /*3d60*/  IADD3 R17, PT, PT, R5, 0x7fe00000, RZ ;  /* 0x7fe0000005117810 */ /* 0x000fcc0007ffe0ff */
[----:B------:R-:W-:-:S10]  /*3d70*/  DMUL R46, R32, R16 ;  /* 0x00000010202e7228 */ /* 0x000fd40000000000 */
[----:B------:R-:W-:-:S13]  /*3d80*/  FSETP.GTU.AND P0, PT, |R47|, 1.469367938527859385e-39, PT ;  /* 0x001000002f00780b */ /* 0x000fda0003f0c200 */
[----:B------:R-:W-:Y:S05]  /*3d90*/  @P0 BRA `(.L_x_129) ;  /* 0x0000000000940947 */ /* 0x000fea0003800000 */
[----:B------:R-:W-:Y:S01]  /*3da0*/  DFMA R48, R32, -R50, R48 ;  /* 0x800000322030722b */ /* 0x000fe20000000030 */
[----:B------:R-:W-:-:S09]  /*3db0*/  MOV R44, RZ ;  /* 0x000000ff002c7202 */ /* 0x000fd20000000f00 */
[C---:B------:R-:W-:Y:S02]  /*3dc0*/  FSETP.NEU.AND P0, PT, R49.reuse, RZ, PT ;  /* 0x000000ff3100720b */ /* 0x040fe40003f0d000 */
[----:B------:R-:W-:-:S04]  /*3dd0*/  LOP3.LUT R16, R49, 0x80000000, R3, 0x48, !PT ;  /* 0x8000000031107812 */ /* 0x000fc800078e4803 */
[----:B------:R-:W-:-:S07]  /*3de0*/  LOP3.LUT R45, R16, R17, RZ, 0xfc, !PT ;  /* 0x00000011102d7212 */ /* 0x000fce00078efcff */
[----:B------:R-:W-:Y:S05]  /*3df0*/  @!P0 BRA `(.L_x_129) ;  /* 0x00000000007c8947 */ /* 0x000fea0003800000 */
[----:B------:R-:W-:Y:S01]  /*3e00*/  IMAD.MOV R3, RZ, RZ, -R5 ;  /* 0x000000ffff037224 */ /* 0x000fe200078e0a05 */
[----:B------:R-:W-:Y:S02]  /*3e10*/  MOV R2, RZ ;  /* 0x000000ff00027202 */ /* 0x000fe40000000f00 */
[----:B------:R-:W-:-:S04]  /*3e20*/  IADD3 R5, PT, PT, -R5, -0x43300000, RZ ;  /* 0xbcd0000005057810 */ /* 0x000fc80007ffe1ff */
[----:B------:R-:W-:Y:S02]  /*3e30*/  DFMA R2, R46, -R2, R32 ;  /* 0x800000022e02722b */ /* 0x000fe40000000020 */
[----:B------:R-:W-:-:S08]  /*3e40*/  DMUL.RP R32, R32, R44 ;  /* 0x0000002c20207228 */ /* 0x000fd00000008000 */
[----:B------:R-:W-:Y:S02]  /*3e50*/  FSETP.NEU.AND P0, PT, |R3|, R5, PT ;  /* 0x000000050300720b */ /* 0x000fe40003f0d200 */
[----:B------:R-:W-:Y:S02]  /*3e60*/  LOP3.LUT R3, R33, R16, RZ, 0x3c, !PT ;  /* 0x0000001021037212 */ /* 0x000fe400078e3cff */
[----:B------:R-:W-:Y:S02]  /*3e70*/  FSEL R46, R32, R46, !P0 ;  /* 0x0000002e202e7208 */ /* 0x000fe40004000000 */
[----:B------:R-:W-:Y:S01]  /*3e80*/  FSEL R47, R3, R47, !P0 ;  /* 0x0000002f032f7208 */ /* 0x000fe20004000000 */
[----:B------:R-:W-:Y:S06]  /*3e90*/  BRA `(.L_x_129) ;  /* 0x0000000000547947 */ /* 0x000fec0003800000 */
.L_x_128:
[----:B------:R-:W-:-:S14]  /*3ea0*/  DSETP.NAN.AND P0, PT, R16, R16, PT ;  /* 0x000000101000722a */ /* 0x000fdc0003f08000 */
[----:B------:R-:W-:Y:S05]  /*3eb0*/  @P0 BRA `(.L_x_130) ;  /* 0x0000000000440947 */ /* 0x000fea0003800000 */
[----:B------:R-:W-:-:S14]  /*3ec0*/  DSETP.NAN.AND P0, PT, R2, R2, PT ;  /* 0x000000020200722a */ /* 0x000fdc0003f08000 */
[----:B------:R-:W-:Y:S05]  /*3ed0*/  @P0 BRA `(.L_x_131) ;  /* 0x0000000000300947 */ /* 0x000fea0003800000 */
[----:B------:R-:W-:Y:S01]  /*3ee0*/  ISETP.NE.AND P0, PT, R44, R58, PT ;  /* 0x0000003a2c00720c */ /* 0x000fe20003f05270 */
[----:B------:R-:W-:Y:S01]  /*3ef0*/  IMAD.MOV.U32 R46, RZ, RZ, 0x0 ;  /* 0x00000000ff2e7424 */ /* 0x000fe200078e00ff */
[----:B------:R-:W-:-:S11]  /*3f00*/  MOV R47, 0xfff80000 ;  /* 0xfff80000002f7802 */ /* 0x000fd60000000f00 */
[----:B------:R-:W-:Y:S05]  /*3f10*/  @!P0 BRA `(.L_x_129) ;  /* 0x0000000000348947 */ /* 0x000fea0003800000 */
[----:B------:R-:W-:Y:S02]  /*3f20*/  ISETP.NE.AND P0, PT, R44, 0x7ff00000, PT ;  /* 0x7ff000002c00780c */ /* 0x000fe40003f05270 */
[----:B------:R-:W-:Y:S02]  /*3f30*/  LOP3.LUT R47, R17, 0x80000000, R3, 0x48, !PT ;  /* 0x80000000112f7812 */ /* 0x000fe400078e4803 */
[----:B------:R-:W-:-:S13]  /*3f40*/  ISETP.EQ.OR P0, PT, R58, RZ, !P0 ;  /* 0x000000ff3a00720c */ /* 0x000fda0004702670 */
[----:B------:R-:W-:Y:S01]  /*3f50*/  @P0 LOP3.LUT R2, R47, 0x7ff00000, RZ, 0xfc, !PT ;  /* 0x7ff000002f020812 */ /* 0x000fe200078efcff */
[----:B------:R-:W-:Y:S01]  /*3f60*/  @!P0 IMAD.MOV.U32 R46, RZ, RZ, RZ ;  /* 0x000000ffff2e8224 */ /* 0x000fe200078e00ff */
[----:B------:R-:W-:-:S03]  /*3f70*/  @P0 MOV R46, RZ ;  /* 0x000000ff002e0202 */ /* 0x000fc60000000f00 */
[----:B------:R-:W-:Y:S01]  /*3f80*/  @P0 IMAD.MOV.U32 R47, RZ, RZ, R2 ;  /* 0x000000ffff2f0224 */ /* 0x000fe200078e0002 */
[----:B------:R-:W-:Y:S06]  /*3f90*/  BRA `(.L_x_129) ;  /* 0x0000000000147947 */ /* 0x000fec0003800000 */
.L_x_131:
[----:B------:R-:W-:Y:S02]  /*3fa0*/  LOP3.LUT R47, R3, 0x80000, RZ, 0xfc, !PT ;  /* 0x00080000032f7812 */ /* 0x000fe400078efcff */
[----:B------:R-:W-:Y:S01]  /*3fb0*/  MOV R46, R2 ;  /* 0x00000002002e7202 */ /* 0x000fe20000000f00 */
[----:B------:R-:W-:Y:S06]  /*3fc0*/  BRA `(.L_x_129) ;  /* 0x0000000000087947 */ /* 0x000fec0003800000 */
.L_x_130:
[----:B------:R-:W-:Y:S01]  /*3fd0*/  LOP3.LUT R47, R17, 0x80000, RZ, 0xfc, !PT ;  /* 0x00080000112f7812 */ /* 0x000fe200078efcff */
[----:B------:R-:W-:-:S07]  /*3fe0*/  IMAD.MOV.U32 R46, RZ, RZ, R16 ;  /* 0x000000ffff2e7224 */ /* 0x000fce00078e0010 */
.L_x_129:
[----:B------:R-:W-:Y:S05]  /*3ff0*/  BSYNC.RECONVERGENT B4 ;  /* 0x0000000000047941 */ /* 0x000fea0003800200 */
.L_x_127:
[----:B------:R-:W-:Y:S01]  /*4000*/  MOV R2, R18 ;  /* 0x0000001200027202 */ /* 0x000fe20000000f00 */
[----:B------:R-:W-:Y:S01]  /*4010*/  IMAD.MOV.U32 R3, RZ, RZ, 0x0 ;  /* 0x00000000ff037424 */ /* 0x000fe200078e00ff */
[----:B------:R-:W-:Y:S01]  /*4020*/  MOV R16, R46 ;  /* 0x0000002e00107202 */ /* 0x000fe20000000f00 */
[----:B------:R-:W-:Y:S02]  /*4030*/  IMAD.MOV.U32 R17, RZ, RZ, R47 ;  /* 0x000000ffff117224 */ /* 0x000fe400078e002f */
[----:B------:R-:W-:Y:S05]  /*4040*/  RET.REL.NODEC R2 `(_Z13kernel_render4vec3S_iifP6uchar4P4trigiS_S_) ;  /* 0xffffffbc02ec7950 */ /* 0x000fea0003c3ffff */
        .weak           $__internal_3_$__cuda_sm20_sqrt_rn_f32_slowpath
        .type           $__internal_3_$__cuda_sm20_sqrt_rn_f32_slowpath,@function
        .size           $__internal_3_$__cuda_sm20_sqrt_rn_f32_slowpath,($__internal_4_$__cuda_sm3x_div_rn_noftz_f32_slowpath - $__internal_3_$__cuda_sm20_sqrt_rn_f32_slowpath)
$__internal_3_$__cuda_sm20_sqrt_rn_f32_slowpath:
[----:B------:R-:W-:-:S13]  /*4050*/  LOP3.LUT P0, RZ, R5, 0x7fffffff, RZ, 0xc0, !PT ;  /* 0x7fffffff05ff7812 */ /* 0x000fda000780c0ff */
[----:B------:R-:W-:Y:S01]  /*4060*/  @!P0 MOV R16, R5 ;  /* 0x0000000500108202 */ /* 0x000fe20000000f00 */
[----:B------:R-:W-:Y:S06]  /*4070*/  @!P0 BRA `(.L_x_132) ;  /* 0x0000000000408947 */ /* 0x000fec0003800000 */
[----:B------:R-:W-:-:S13]  /*4080*/  FSETP.GEU.FTZ.AND P0, PT, R5, RZ, PT ;  /* 0x000000ff0500720b */ /* 0x000fda0003f1e000 */
[----:B------:R-:W-:Y:S01]  /*4090*/  @!P0 IMAD.MOV.U32 R16, RZ, RZ, 0x7fffffff ;  /* 0x7fffffffff108424 */ /* 0x000fe200078e00ff */
[----:B------:R-:W-:Y:S06]  /*40a0*/  @!P0 BRA `(.L_x_132) ;  /* 0x0000000000348947 */ /* 0x000fec0003800000 */
[----:B------:R-:W-:-:S13]  /*40b0*/  FSETP.GTU.FTZ.AND P0, PT, |R5|, +INF , PT ;  /* 0x7f8000000500780b */ /* 0x000fda0003f1c200 */
[----:B------:R-:W-:Y:S01]  /*40c0*/  @P0 FADD.FTZ R16, R5, 1 ;  /* 0x3f80000005100421 */ /* 0x000fe20000010000 */
[----:B------:R-:W-:Y:S06]  /*40d0*/  @P0 BRA `(.L_x_132) ;  /* 0x0000000000280947 */ /* 0x000fec0003800000 */
[----:B------:R-:W-:-:S13]  /*40e0*/  FSETP.NEU.FTZ.AND P0, PT, |R5|, +INF , PT ;  /* 0x7f8000000500780b */ /* 0x000fda0003f1d200 */
[----:B------:R-:W-:-:S04]  /*40f0*/  @P0 FFMA R17, R5, 1.84467440737095516160e+19, RZ ;  /* 0x5f80000005110823 */ /* 0x000fc800000000ff */
[----:B------:R-:W0:Y:S02]  /*4100*/  @P0 MUFU.RSQ R16, R17 ;  /* 0x0000001100100308 */ /* 0x000e240000001400 */
[----:B0-----:R-:W-:Y:S01]  /*4110*/  @P0 FMUL.FTZ R32, R17, R16 ;  /* 0x0000001011200220 */ /* 0x001fe20000410000 */
[----:B------:R-:W-:Y:S01]  /*4120*/  @P0 FMUL.FTZ R33, R16, 0.5 ;  /* 0x3f00000010210820 */ /* 0x000fe20000410000 */
[----:B------:R-:W-:Y:S02]  /*4130*/  @!P0 MOV R16, R5 ;  /* 0x0000000500108202 */ /* 0x000fe40000000f00 */
[----:B------:R-:W-:-:S04]  /*4140*/  @P0 FADD.FTZ R31, -R32, -RZ ;  /* 0x800000ff201f0221 */ /* 0x000fc80000010100 */
[----:B------:R-:W-:-:S04]  /*4150*/  @P0 FFMA R31, R32, R31, R17 ;  /* 0x0000001f201f0223 */ /* 0x000fc80000000011 */
[----:B------:R-:W-:-:S04]  /*4160*/  @P0 FFMA R31, R31, R33, R32 ;  /* 0x000000211f1f0223 */ /* 0x000fc80000000020 */
[----:B------:R-:W-:-:S07]  /*4170*/  @P0 FMUL.FTZ R16, R31, 2.3283064365386962891e-10 ;  /* 0x2f8000001f100820 */ /* 0x000fce0000410000 */
.L_x_132:
[----:B------:R-:W-:Y:S01]  /*4180*/  IMAD.MOV.U32 R39, RZ, RZ, R16 ;  /* 0x000000ffff277224 */ /* 0x000fe200078e0010 */
[----:B------:R-:W-:Y:S01]  /*4190*/  MOV R16, R37 ;  /* 0x0000002500107202 */ /* 0x000fe20000000f00 */
[----:B------:R-:W-:-:S04]  /*41a0*/  IMAD.MOV.U32 R17, RZ, RZ, 0x0 ;  /* 0x00000000ff117424 */ /* 0x000fc800078e00ff */
[----:B------:R-:W-:Y:S05]  /*41b0*/  RET.REL.NODEC R16 `(_Z13kernel_render4vec3S_iifP6uchar4P4trigiS_S_) ;  /* 0xffffffbc10907950 */ /* 0x000fea0003c3ffff */
        .weak           $__internal_4_$__cuda_sm3x_div_rn_noftz_f32_slowpath
        .type           $__internal_4_$__cuda_sm3x_div_rn_noftz_f32_slowpath,@function
        .size           $__internal_4_$__cuda_sm3x_div_rn_noftz_f32_slowpath,($_Z13kernel_render4vec3S_iifP6uchar4P4trigiS_S_$__internal_trig_reduction_slowpathd - $__internal_4_$__cuda_sm3x_div_rn_noftz_f32_slowpath)
$__internal_4_$__cuda_sm3x_div_rn_noftz_f32_slowpath:
[----:B------:R-:W-:Y:S01]  /*41c0*/  SHF.R.U32.HI R17, RZ, 0x17, R5 ;  /* 0x00000017ff117819 */ /* 0x000fe20000011605 */
[----:B------:R-:W-:Y:S01]  /*41d0*/  BSSY.RECONVERGENT B0, `(.L_x_133) ;  /* 0x0000062000007945 */ /* 0x000fe20003800200 */
[----:B------:R-:W-:Y:S02]  /*41e0*/  SHF.R.U32.HI R31, RZ, 0x17, R2 ;  /* 0x00000017ff1f7819 */ /* 0x000fe40000011602 */
[----:B------:R-:W-:Y:S02]  /*41f0*/  LOP3.LUT R17, R17, 0xff, RZ, 0xc0, !PT ;  /* 0x000000ff11117812 */ /* 0x000fe400078ec0ff */
[----:B------:R-:W-:Y:S02]  /*4200*/  LOP3.LUT R31, R31, 0xff, RZ, 0xc0, !PT ;  /* 0x000000ff1f1f7812 */ /* 0x000fe400078ec0ff */
[----:B------:R-:W-:-:S03]  /*4210*/  IADD3 R32, PT, PT, R17, -0x1, RZ ;  /* 0xffffffff11207810 */ /* 0x000fc60007ffe0ff */
[----:B------:R-:W-:Y:S01]  /*4220*/  VIADD R33, R31, 0xffffffff ;  /* 0xffffffff1f217836 */ /* 0x000fe20000000000 */
[----:B------:R-:W-:-:S04]  /*4230*/  ISETP.GT.U32.AND P0, PT, R32, 0xfd, PT ;  /* 0x000000fd2000780c */ /* 0x000fc80003f04070 */
[----:B------:R-:W-:-:S13]  /*4240*/  ISETP.GT.U32.OR P0, PT, R33, 0xfd, P0 ;  /* 0x000000fd2100780c */ /* 0x000fda0000704470 */
[----:B------:R-:W-:Y:S01]  /*4250*/  @!P0 MOV R16, RZ ;  /* 0x000000ff00108202 */ /* 0x000fe20000000f00 */
        /* <DEDUP_REMOVED lines=17> */
[----:B------:R-:W-:Y:S02]  /*4370*/  ISETP.GE.AND P0, PT, R33, RZ, PT ;  /* 0x000000ff2100720c */ /* 0x000fe40003f06270 */
[----:B------:R-:W-:-:S11]  /*4380*/  ISETP.GE.AND P1, PT, R32, RZ, PT ;  /* 0x000000ff2000720c */ /* 0x000fd60003f26270 */
[----:B------:R-:W-:Y:S01]  /*4390*/  @P0 IMAD.MOV.U32 R16, RZ, RZ, RZ ;  /* 0x000000ffff100224 */ /* 0x000fe200078e00ff */
[----:B------:R-:W-:Y:S01]  /*43a0*/  @!P0 MOV R16, 0xffffffc0 ;  /* 0xffffffc000108802 */ /* 0x000fe20000000f00 */
[----:B------:R-:W-:Y:S01]  /*43b0*/  @!P0 FFMA R2, R2, 1.84467440737095516160e+19, RZ ;  /* 0x5f80000002028823 */ /* 0x000fe200000000ff */
[----:B------:R-:W-:-:S03]  /*43c0*/  @!P1 FFMA R5, R5, 1.84467440737095516160e+19, RZ ;  /* 0x5f80000005059823 */ /* 0x000fc600000000ff */
[----:B------:R-:W-:-:S07]  /*43d0*/  @!P1 VIADD R16, R16, 0x40 ;  /* 0x0000004010109836 */ /* 0x000fce0000000000 */
.L_x_134:
[----:B------:R-:W-:Y:S01]  /*43e0*/  LEA R32, R17, 0xc0800000, 0x17 ;  /* 0xc080000011207811 */ /* 0x000fe200078eb8ff */
[----:B------:R-:W-:Y:S01]  /*43f0*/  VIADD R31, R31, 0xffffff81 ;  /* 0xffffff811f1f7836 */ /* 0x000fe20000000000 */
[----:B------:R-:W-:Y:S02]  /*4400*/  BSSY.RECONVERGENT B1, `(.L_x_139) ;  /* 0x0000035000017945 */ /* 0x000fe40003800200 */
[----:B------:R-:W-:Y:S01]  /*4410*/  IADD3 R53, PT, PT, -R32, R5, RZ ;  /* 0x0000000520357210 */ /* 0x000fe20007ffe1ff */
[C---:B------:R-:W-:Y:S01]  /*4420*/  IMAD R2, R31.reuse, -0x800000, R2 ;  /* 0xff8000001f027824 */ /* 0x040fe200078e0202 */
[----:B------:R-:W-:Y:S02]  /*4430*/  IADD3 R17, PT, PT, R31, 0x7f, -R17 ;  /* 0x0000007f1f117810 */ /* 0x000fe40007ffe811 */
[----:B------:R-:W0:Y:S01]  /*4440*/  MUFU.RCP R32, R53 ;  /* 0x0000003500207308 */ /* 0x000e220000001000 */
[----:B------:R-:W-:Y:S01]  /*4450*/  FADD.FTZ R5, -R53, -RZ ;  /* 0x800000ff35057221 */ /* 0x000fe20000010100 */
[----:B------:R-:W-:-:S03]  /*4460*/  IADD3 R17, PT, PT, R17, R16, RZ ;  /* 0x0000001011117210 */ /* 0x000fc60007ffe0ff */
        /* <DEDUP_REMOVED lines=9> */
[----:B------:R-:W-:-:S05]  /*4500*/  IMAD.IADD R16, R16, 0x1, R17 ;  /* 0x0000000110107824 */ /* 0x000fca00078e0211 */
[----:B------:R-:W-:-:S04]  /*4510*/  IADD3 R31, PT, PT, R16, -0x1, RZ ;  /* 0xffffffff101f7810 */ /* 0x000fc80007ffe0ff */
        /* <DEDUP_REMOVED lines=9> */
[CCC-:B------:R-:W-:Y:S01]  /*45b0*/  FFMA.RZ R31, R33.reuse, R5.reuse, R52.reuse ;  /* 0x00000005211f7223 */ /* 0x1c0fe2000000c034 */
[CCC-:B------:R-:W-:Y:S01]  /*45c0*/  FFMA.RP R17, R33.reuse, R5.reuse, R52.reuse ;  /* 0x0000000521117223 */ /* 0x1c0fe20000008034 */
[----:B------:R-:W-:Y:S01]  /*45d0*/  FFMA.RM R52, R33, R5, R52 ;  /* 0x0000000521347223 */ /* 0x000fe20000004034 */
[C---:B------:R-:W-:Y:S01]  /*45e0*/  VIADD R5, R16.reuse, 0x20 ;  /* 0x0000002010057836 */ /* 0x040fe20000000000 */
[C---:B------:R-:W-:Y:S02]  /*45f0*/  ISETP.NE.AND P3, PT, R16.reuse, RZ, PT ;  /* 0x000000ff1000720c */ /* 0x040fe40003f65270 */
[----:B------:R-:W-:Y:S02]  /*4600*/  LOP3.LUT R31, R31, 0x7fffff, RZ, 0xc0, !PT ;  /* 0x007fffff1f1f7812 */ /* 0x000fe400078ec0ff */
[----:B------:R-:W-:Y:S02]  /*4610*/  ISETP.NE.AND P1, PT, R16, RZ, PT ;  /* 0x000000ff1000720c */ /* 0x000fe40003f25270 */
[----:B------:R-:W-:-:S02]  /*4620*/  LOP3.LUT R32, R31, 0x800000, RZ, 0xfc, !PT ;  /* 0x008000001f207812 */ /* 0x000fc400078efcff */
[----:B------:R-:W-:Y:S02]  /*4630*/  IADD3 R16, PT, PT, -R16, RZ, RZ ;  /* 0x000000ff10107210 */ /* 0x000fe40007ffe1ff */
[----:B------:R-:W-:Y:S02]  /*4640*/  SHF.L.U32 R5, R32, R5, RZ ;  /* 0x0000000520057219 */ /* 0x000fe400000006ff */
[----:B------:R-:W-:Y:S02]  /*4650*/  FSETP.NEU.FTZ.AND P0, PT, R17, R52, PT ;  /* 0x000000341100720b */ /* 0x000fe40003f1d000 */
[----:B------:R-:W-:Y:S02]  /*4660*/  SEL R17, R16, RZ, P3 ;  /* 0x000000ff10117207 */ /* 0x000fe40001800000 */
[----:B------:R-:W-:Y:S02]  /*4670*/  ISETP.NE.AND P1, PT, R5, RZ, P1 ;  /* 0x000000ff0500720c */ /* 0x000fe40000f25270 */
[----:B------:R-:W-:-:S02]  /*4680*/  SHF.R.U32.HI R17, RZ, R17, R32 ;  /* 0x00000011ff117219 */ /* 0x000fc40000011620 */
[----:B------:R-:W-:Y:S02]  /*4690*/  PLOP3.LUT P0, PT, P0, P1, PT, 0xf8, 0x8f ;  /* 0x00000000008f781c */ /* 0x000fe40000703f70 */
[----:B------:R-:W-:Y:S02]  /*46a0*/  SHF.R.U32.HI R5, RZ, 0x1, R17 ;  /* 0x00000001ff057819 */ /* 0x000fe40000011611 */
[----:B------:R-:W-:-:S04]  /*46b0*/  SEL R16, RZ, 0x1, !P0 ;  /* 0x00000001ff107807 */ /* 0x000fc80004000000 */
[----:B------:R-:W-:-:S04]  /*46c0*/  LOP3.LUT R16, R16, 0x1, R5, 0xf8, !PT ;  /* 0x0000000110107812 */ /* 0x000fc800078ef805 */
[----:B------:R-:W-:-:S05]  /*46d0*/  LOP3.LUT R16, R16, R17, RZ, 0xc0, !PT ;  /* 0x0000001110107212 */ /* 0x000fca00078ec0ff */
[----:B------:R-:W-:-:S05]  /*46e0*/  IMAD.IADD R5, R5, 0x1, R16 ;  /* 0x0000000105057824 */ /* 0x000fca00078e0210 */
[----:B------:R-:W-:Y:S01]  /*46f0*/  LOP3.LUT R2, R5, R2, RZ, 0xfc, !PT ;  /* 0x0000000205027212 */ /* 0x000fe200078efcff */
[----:B------:R-:W-:Y:S06]  /*4700*/  BRA `(.L_x_142) ;  /* 0x0000000000107947 */ /* 0x000fec0003800000 */
.L_x_141:
[----:B------:R-:W-:-:S04]  /*4710*/  LOP3.LUT R2, R2, 0x80000000, RZ, 0xc0, !PT ;  /* 0x8000000002027812 */ /* 0x000fc800078ec0ff */
[----:B------:R-:W-:Y:S01]  /*4720*/  LOP3.LUT R2, R2, 0x7f800000, RZ, 0xfc, !PT ;  /* 0x7f80000002027812 */ /* 0x000fe200078efcff */
[----:B------:R-:W-:Y:S06]  /*4730*/  BRA `(.L_x_142) ;  /* 0x0000000000047947 */ /* 0x000fec0003800000 */
.L_x_140:
[----:B------:R-:W-:-:S07]  /*4740*/  LEA R2, R17, R2, 0x17 ;  /* 0x0000000211027211 */ /* 0x000fce00078eb8ff */
.L_x_142:
[----:B------:R-:W-:Y:S05]  /*4750*/  BSYNC.RECONVERGENT B1 ;  /* 0x0000000000017941 */ /* 0x000fea0003800200 */
.L_x_139:
[----:B------:R-:W-:Y:S05]  /*4760*/  BRA `(.L_x_143) ;  /* 0x0000000000207947 */ /* 0x000fea0003800000 */
.L_x_138:
[----:B------:R-:W-:-:S04]  /*4770*/  LOP3.LUT R2, R5, 0x80000000, R2, 0x48, !PT ;  /* 0x8000000005027812 */ /* 0x000fc800078e4802 */
[----:B------:R-:W-:Y:S01]  /*4780*/  LOP3.LUT R2, R2, 0x7f800000, RZ, 0xfc, !PT ;  /* 0x7f80000002027812 */ /* 0x000fe200078efcff */
[----:B------:R-:W-:Y:S06]  /*4790*/  BRA `(.L_x_143) ;  /* 0x0000000000147947 */ /* 0x000fec0003800000 */
.L_x_137:
[----:B------:R-:W-:Y:S01]  /*47a0*/  LOP3.LUT R2, R5, 0x80000000, R2, 0x48, !PT ;  /* 0x8000000005027812 */ /* 0x000fe200078e4802 */
[----:B------:R-:W-:Y:S06]  /*47b0*/  BRA `(.L_x_143) ;  /* 0x00000000000c7947 */ /* 0x000fec0003800000 */
.L_x_136:
[----:B------:R-:W0:Y:S01]  /*47c0*/  MUFU.RSQ R2, -QNAN ;  /* 0xffc0000000027908 */ /* 0x000e220000001400 */
[----:B------:R-:W-:Y:S05]  /*47d0*/  BRA `(.L_x_143) ;  /* 0x0000000000047947 */ /* 0x000fea0003800000 */
.L_x_135:
[----:B------:R-:W-:-:S07]  /*47e0*/  FADD.FTZ R2, R2, R5 ;  /* 0x0000000502027221 */ /* 0x000fce0000010000 */
.L_x_143:
[----:B------:R-:W-:Y:S05]  /*47f0*/  BSYNC.RECONVERGENT B0 ;  /* 0x0000000000007941 */ /* 0x000fea0003800200 */
.L_x_133:
[----:B------:R-:W-:Y:S02]  /*4800*/  HFMA2 R17, -RZ, RZ, 0, 0 ;  /* 0x00000000ff117431 */ /* 0x000fe400000001ff */
[----:B------:R-:W-:-:S04]  /*4810*/  IMAD.MOV.U32 R16, RZ, RZ, R18 ;  /* 0x000000ffff107224 */ /* 0x000fc800078e0012 */
[----:B0-----:R-:W-:Y:S05]  /*4820*/  RET.REL.NODEC R16 `(_Z13kernel_render4vec3S_iifP6uchar4P4trigiS_S_) ;  /* 0xffffffb410f47950 */ /* 0x001fea0003c3ffff */
        .type           $_Z13kernel_render4vec3S_iifP6uchar4P4trigiS_S_$__internal_trig_reduction_slowpathd,@function
        .size           $_Z13kernel_render4vec3S_iifP6uchar4P4trigiS_S_$__internal_trig_reduction_slowpathd,(.L_x_157 - $_Z13kernel_render4vec3S_iifP6uchar4P4trigiS_S_$__internal_trig_reduction_slowpathd)
$_Z13kernel_render4vec3S_iifP6uchar4P4trigiS_S_$__internal_trig_reduction_slowpathd:
[----:B------:R-:W-:Y:S01]  /*4830*/  SHF.R.U32.HI R11, RZ, 0x14, R13 ;  /* 0x00000014ff0b7819 */ /* 0x000fe2000001160d */
[----:B------:R-:W-:Y:S01]  /*4840*/  IMAD.MOV.U32 R8, RZ, RZ, R2 ;  /* 0x000000ffff087224 */ /* 0x000fe200078e0002 */
[----:B------:R-:W-:Y:S01]  /*4850*/  MOV R9, R13 ;  /* 0x0000000d00097202 */ /* 0x000fe20000000f00 */
[----:B------:R-:W-:Y:S01]  /*4860*/  IMAD.MOV.U32 R0, RZ, RZ, RZ ;  /* 0x000000ffff007224 */ /* 0x000fe200078e00ff */
[----:B------:R-:W-:-:S04]  /*4870*/  LOP3.LUT R3, R11, 0x7ff, RZ, 0xc0, !PT ;  /* 0x000007ff0b037812 */ /* 0x000fc800078ec0ff */
[----:B------:R-:W-:-:S13]  /*4880*/  ISETP.NE.AND P0, PT, R3, 0x7ff, PT ;  /* 0x000007ff0300780c */ /* 0x000fda0003f05270 */
[----:B------:R-:W-:Y:S05]  /*4890*/  @!P0 BRA `(.L_x_144) ;  /* 0x0000000800448947 */ /* 0x000fea0003800000 */
[----:B------:R-:W-:Y:S01]  /*48a0*/  IADD3 R0, PT, PT, R3, -0x400, RZ ;  /* 0xfffffc0003007810 */ /* 0x000fe20007ffe0ff */
[----:B------:R-:W-:Y:S01]  /*48b0*/  BSSY.RECONVERGENT B2, `(.L_x_145) ;  /* 0x000002e000027945 */ /* 0x000fe20003800200 */
[----:B------:R-:W-:Y:S02]  /*48c0*/  CS2R R18, SRZ ;  /* 0x0000000000127805 */ /* 0x000fe4000001ff00 */
[----:B------:R-:W-:Y:S02]  /*48d0*/  SHF.R.U32.HI R17, RZ, 0x6, R0 ;  /* 0x00000006ff117819 */ /* 0x000fe40000011600 */
[----:B------:R-:W-:Y:S02]  /*48e0*/  ISETP.GE.U32.AND P0, PT, R0, 0x80, PT ;  /* 0x000000800000780c */ /* 0x000fe40003f06070 */
[C---:B------:R-:W-:Y:S02]  /*48f0*/  IADD3 R0, PT, PT, -R17.reuse, 0x13, RZ ;  /* 0x0000001311007810 */ /* 0x040fe40007ffe1ff */
[----:B------:R-:W-:-:S02]  /*4900*/  IADD3 R2, PT, PT, -R17, 0xf, RZ ;  /* 0x0000000f11027810 */ /* 0x000fc40007ffe1ff */
[----:B------:R-:W-:-:S04]  /*4910*/  SEL R12, R0, 0x12, P0 ;  /* 0x00000012000c7807 */ /* 0x000fc80000000000 */
[----:B------:R-:W-:-:S13]  /*4920*/  ISETP.GE.AND P0, PT, R2, R12, PT ;  /* 0x0000000c0200720c */ /* 0x000fda0003f06270 */
[----:B------:R-:W-:Y:S05]  /*4930*/  @P0 BRA `(.L_x_146) ;  /* 0x0000000000940947 */ /* 0x000fea0003800000 */
[----:B------:R-:W0:Y:S01]  /*4940*/  LDC.64 R24, c[0x0][0x358] ;  /* 0x0000d600ff187b82 */ /* 0x000e220000000a00 */
[C---:B------:R-:W-:Y:S01]  /*4950*/  SHF.L.U64.HI R3, R8.reuse, 0xb, R9 ;  /* 0x0000000b08037819 */ /* 0x040fe20000010209 */
[----:B------:R-:W-:Y:S01]  /*4960*/  BSSY.RECONVERGENT B3, `(.L_x_147) ;  /* 0x0000021000037945 */ /* 0x000fe20003800200 */
[----:B------:R-:W-:Y:S01]  /*4970*/  IMAD.SHL.U32 R15, R8, 0x800, RZ ;  /* 0x00000800080f7824 */ /* 0x000fe200078e00ff */
[----:B------:R-:W-:Y:S01]  /*4980*/  MOV R5, R2 ;  /* 0x0000000200057202 */ /* 0x000fe20000000f00 */
[----:B------:R-:W-:Y:S01]  /*4990*/  IMAD.MOV.U32 R10, RZ, RZ, RZ ;  /* 0x000000ffff0a7224 */ /* 0x000fe200078e00ff */
[----:B------:R-:W-:Y:S02]  /*49a0*/  IADD3 R0, PT, PT, RZ, -R17, -R12 ;  /* 0x80000011ff007210 */ /* 0x000fe40007ffe80c */
[----:B------:R-:W-:Y:S02]  /*49b0*/  CS2R R18, SRZ ;  /* 0x0000000000127805 */ /* 0x000fe4000001ff00 */
[----:B------:R-:W-:-:S07]  /*49c0*/  LOP3.LUT R21, R3, 0x80000000, RZ, 0xfc, !PT ;  /* 0x8000000003157812 */ /* 0x000fce00078efcff */
.L_x_148:
[----:B------:R-:W1:Y:S01]  /*49d0*/  LDC.64 R2, c[0x4][RZ] ;  /* 0x01000000ff027b82 */ /* 0x000e620000000a00 */
[----:B0-----:R-:W-:Y:S02]  /*49e0*/  R2UR UR4, R24 ;  /* 0x00000000180472ca */ /* 0x001fe400000e0000 */
[----:B------:R-:W-:Y:S01]  /*49f0*/  R2UR UR5, R25 ;  /* 0x00000000190572ca */ /* 0x000fe200000e0000 */
[----:B-1----:R-:W-:-:S12]  /*4a00*/  IMAD.WIDE R2, R5, 0x8, R2 ;  /* 0x0000000805027825 */ /* 0x002fd800078e0202 */
[----:B------:R-:W2:Y:S01]  /*4a10*/  LDG.E.64.CONSTANT R2, desc[UR4][R2.64] ;  /* 0x0000000402027981 */ /* 0x000ea2000c1e9b00 */
[----:B------:R-:W-:Y:S02]  /*4a20*/  IADD3 R0, PT, PT, R0, 0x1, RZ ;  /* 0x0000000100007810 */ /* 0x000fe40007ffe0ff */
[----:B------:R-:W-:Y:S01]  /*4a30*/  IADD3 R5, PT, PT, R5, 0x1, RZ ;  /* 0x0000000105057810 */ /* 0x000fe20007ffe0ff */
[----:B--2---:R-:W-:-:S04]  /*4a40*/  IMAD.WIDE.U32 R8, P2, R2, R15, R18 ;  /* 0x0000000f02087225 */ /* 0x004fc80007840012 */
[----:B------:R-:W-:Y:S02]  /*4a50*/  IMAD R7, R2, R21, RZ ;  /* 0x0000001502077224 */ /* 0x000fe400078e02ff */
[CC--:B------:R-:W-:Y:S02]  /*4a60*/  IMAD R14, R3.reuse, R15.reuse, RZ ;  /* 0x0000000f030e7224 */ /* 0x0c0fe400078e02ff */
[----:B------:R-:W-:Y:S01]  /*4a70*/  IMAD.HI.U32 R19, R3, R15, RZ ;  /* 0x0000000f03137227 */ /* 0x000fe200078e00ff */
[----:B------:R-:W-:Y:S02]  /*4a80*/  IADD3 R9, P0, PT, R7, R9, RZ ;  /* 0x0000000907097210 */ /* 0x000fe40007f1e0ff */
[C---:B------:R-:W-:Y:S01]  /*4a90*/  LEA R7, R10.reuse, R1, 0x3 ;  /* 0x000000010a077211 */ /* 0x040fe200078e18ff */
[----:B------:R-:W-:Y:S01]  /*4aa0*/  VIADD R10, R10, 0x1 ;  /* 0x000000010a0a7836 */ /* 0x000fe20000000000 */
[----:B------:R-:W-:Y:S01]  /*4ab0*/  IADD3 R9, P1, PT, R14, R9, RZ ;  /* 0x000000090e097210 */ /* 0x000fe20007f3e0ff */
[----:B------:R-:W-:-:S04]  /*4ac0*/  IMAD.HI.U32 R14, R2, R21, RZ ;  /* 0x00000015020e7227 */ /* 0x000fc800078e00ff */
[----:B------:R-:W-:Y:S01]  /*4ad0*/  IMAD.X R2, RZ, RZ, R14, P2 ;  /* 0x000000ffff027224 */ /* 0x000fe200010e060e */
[----:B------:R1:W-:Y:S01]  /*4ae0*/  STL.64 [R7], R8 ;  /* 0x0000000807007387 */ /* 0x0003e20000100a00 */
[----:B------:R-:W-:-:S03]  /*4af0*/  IMAD.HI.U32 R14, R3, R21, RZ ;  /* 0x00000015030e7227 */ /* 0x000fc600078e00ff */
[----:B------:R-:W-:Y:S01]  /*4b00*/  IADD3.X R2, P0, PT, R19, R2, RZ, P0, !PT ;  /* 0x0000000213027210 */ /* 0x000fe2000071e4ff */
[----:B------:R-:W-:-:S05]  /*4b10*/  IMAD R3, R3, R21, RZ ;  /* 0x0000001503037224 */ /* 0x000fca00078e02ff */
[----:B------:R-:W-:Y:S01]  /*4b20*/  IADD3.X R18, P1, PT, R3, R2, RZ, P1, !PT ;  /* 0x0000000203127210 */ /* 0x000fe20000f3e4ff */
[----:B------:R-:W-:Y:S01]  /*4b30*/  IMAD.X R2, RZ, RZ, R14, P0 ;  /* 0x000000ffff027224 */ /* 0x000fe200000e060e */
[----:B------:R-:W-:-:S04]  /*4b40*/  ISETP.NE.AND P0, PT, R0, -0xf, PT ;  /* 0xfffffff10000780c */ /* 0x000fc80003f05270 */
[----:B------:R-:W-:-:S09]  /*4b50*/  IADD3.X R19, PT, PT, RZ, R2, RZ, P1, !PT ;  /* 0x00000002ff137210 */ /* 0x000fd20000ffe4ff */
[----:B-1----:R-:W-:Y:S05]  /*4b60*/  @P0 BRA `(.L_x_148) ;  /* 0xfffffffc00980947 */ /* 0x002fea000383ffff */
[----:B------:R-:W-:Y:S05]  /*4b70*/  BSYNC.RECONVERGENT B3 ;  /* 0x0000000000037941 */ /* 0x000fea0003800200 */
.L_x_147:
[----:B------:R-:W-:-:S07]  /*4b80*/  IMAD.MOV.U32 R2, RZ, RZ, R12 ;  /* 0x000000ffff027224 */ /* 0x000fce00078e000c */
.L_x_146:
[----:B------:R-:W-:Y:S05]  /*4b90*/  BSYNC.RECONVERGENT B2 ;  /* 0x0000000000027941 */ /* 0x000fea0003800200 */
.L_x_145:
[----:B------:R-:W-:Y:S02]  /*4ba0*/  LOP3.LUT P0, R21, R11, 0x3f, RZ, 0xc0, !PT ;  /* 0x0000003f0b157812 */ /* 0x000fe4000780c0ff */
[----:B------:R-:W-:-:S05]  /*4bb0*/  IADD3 R0, PT, PT, R17, R2, RZ ;  /* 0x0000000211007210 */ /* 0x000fca0007ffe0ff */
[----:B------:R-:W-:-:S05]  /*4bc0*/  IMAD.U32 R17, R0, 0x8, R1 ;  /* 0x0000000800117824 */ /* 0x000fca00078e0001 */
[----:B------:R0:W-:Y:S04]  /*4bd0*/  STL.64 [R17+-0x78], R18 ;  /* 0xffff881211007387 */ /* 0x0001e80000100a00 */
[----:B------:R-:W2:Y:S04]  /*4be0*/  @P0 LDL.64 R8, [R1+0x8] ;  /* 0x0000080001080983 */ /* 0x000ea80000100a00 */
[----:B------:R-:W3:Y:S04]  /*4bf0*/  LDL.64 R14, [R1+0x10] ;  /* 0x00001000010e7983 */ /* 0x000ee80000100a00 */
[----:B------:R-:W4:Y:S01]  /*4c00*/  LDL.64 R2, [R1+0x18] ;  /* 0x0000180001027983 */ /* 0x000f220000100a00 */
[----:B------:R-:W-:Y:S01]  /*4c10*/  @P0 LOP3.LUT R0, R21, 0x3f, RZ, 0x3c, !PT ;  /* 0x0000003f15000812 */ /* 0x000fe200078e3cff */
[----:B------:R-:W-:Y:S01]  /*4c20*/  BSSY.RECONVERGENT B2, `(.L_x_149) ;  /* 0x0000034000027945 */ /* 0x000fe20003800200 */
[----:B--2---:R-:W-:-:S02]  /*4c30*/  @P0 SHF.R.U64 R5, R8, 0x1, R9 ;  /* 0x0000000108050819 */ /* 0x004fc40000001209 */
[----:B------:R-:W-:Y:S02]  /*4c40*/  @P0 SHF.R.U32.HI R7, RZ, 0x1, R9 ;  /* 0x00000001ff070819 */ /* 0x000fe40000011609 */
[--C-:B---3--:R-:W-:Y:S02]  /*4c50*/  @P0 SHF.R.U32.HI R11, RZ, 0x1, R15.reuse ;  /* 0x00000001ff0b0819 */ /* 0x108fe4000001160f */
[C---:B------:R-:W-:Y:S02]  /*4c60*/  @P0 SHF.R.U64 R9, R14.reuse, 0x1, R15 ;  /* 0x000000010e090819 */ /* 0x040fe4000000120f */
[----:B------:R-:W-:Y:S02]  /*4c70*/  @P0 SHF.R.U64 R5, R5, R0, R7 ;  /* 0x0000000005050219 */ /* 0x000fe40000001207 */
[CC--:B------:R-:W-:Y:S02]  /*4c80*/  @P0 SHF.L.U64.HI R10, R14.reuse, R21.reuse, R15 ;  /* 0x000000150e0a0219 */ /* 0x0c0fe4000001020f */
[----:B------:R-:W-:-:S02]  /*4c90*/  @P0 SHF.L.U32 R8, R14, R21, RZ ;  /* 0x000000150e080219 */ /* 0x000fc400000006ff */
[-C--:B------:R-:W-:Y:S02]  /*4ca0*/  @P0 SHF.R.U32.HI R7, RZ, R0.reuse, R7 ;  /* 0x00000000ff070219 */ /* 0x080fe40000011607 */
[----:B----4-:R-:W-:Y:S02]  /*4cb0*/  @P0 SHF.L.U32 R12, R2, R21, RZ ;  /* 0x00000015020c0219 */ /* 0x010fe400000006ff */
[----:B------:R-:W-:Y:S02]  /*4cc0*/  @P0 SHF.R.U64 R9, R9, R0, R11 ;  /* 0x0000000009090219 */ /* 0x000fe4000000120b */
[----:B------:R-:W-:Y:S02]  /*4cd0*/  @P0 LOP3.LUT R14, R8, R5, RZ, 0xfc, !PT ;  /* 0x00000005080e0212 */ /* 0x000fe400078efcff */
[----:B------:R-:W-:Y:S02]  /*4ce0*/  @P0 LOP3.LUT R15, R10, R7, RZ, 0xfc, !PT ;  /* 0x000000070a0f0212 */ /* 0x000fe400078efcff */
[----:B------:R-:W-:-:S02]  /*4cf0*/  @P0 SHF.L.U64.HI R5, R2, R21, R3 ;  /* 0x0000001502050219 */ /* 0x000fc40000010203 */
[----:B------:R-:W-:Y:S02]  /*4d00*/  @P0 LOP3.LUT R2, R12, R9, RZ, 0xfc, !PT ;  /* 0x000000090c020212 */ /* 0x000fe400078efcff */
[----:B------:R-:W-:Y:S02]  /*4d10*/  @P0 SHF.R.U32.HI R0, RZ, R0, R11 ;  /* 0x00000000ff000219 */ /* 0x000fe4000001160b */
[C---:B------:R-:W-:Y:S02]  /*4d20*/  SHF.L.U32 R8, R14.reuse, 0x2, RZ ;  /* 0x000000020e087819 */ /* 0x040fe400000006ff */
[----:B------:R-:W-:Y:S02]  /*4d30*/  SHF.L.U64.HI R12, R14, 0x2, R15 ;  /* 0x000000020e0c7819 */ /* 0x000fe4000001020f */
[----:B------:R-:W-:Y:S02]  /*4d40*/  @P0 LOP3.LUT R3, R5, R0, RZ, 0xfc, !PT ;  /* 0x0000000005030212 */ /* 0x000fe400078efcff */
[----:B------:R-:W-:-:S02]  /*4d50*/  SHF.L.W.U32.HI R15, R15, 0x2, R2 ;  /* 0x000000020f0f7819 */ /* 0x000fc40000010e02 */
[----:B------:R-:W-:Y:S02]  /*4d60*/  IADD3 RZ, P0, PT, RZ, -R8, RZ ;  /* 0x80000008ffff7210 */ /* 0x000fe40007f1e0ff */
[----:B------:R-:W-:Y:S02]  /*4d70*/  LOP3.LUT R5, RZ, R12, RZ, 0x33, !PT ;  /* 0x0000000cff057212 */ /* 0x000fe400078e33ff */
[----:B------:R-:W-:Y:S02]  /*4d80*/  SHF.L.W.U32.HI R0, R2, 0x2, R3 ;  /* 0x0000000202007819 */ /* 0x000fe40000010e03 */
[----:B------:R-:W-:Y:S02]  /*4d90*/  LOP3.LUT R2, RZ, R15, RZ, 0x33, !PT ;  /* 0x0000000fff027212 */ /* 0x000fe400078e33ff */
[----:B------:R-:W-:Y:S02]  /*4da0*/  IADD3.X R5, P0, PT, RZ, R5, RZ, P0, !PT ;  /* 0x00000005ff057210 */ /* 0x000fe4000071e4ff */
[----:B------:R-:W-:-:S02]  /*4db0*/  LOP3.LUT R7, RZ, R0, RZ, 0x33, !PT ;  /* 0x00000000ff077212 */ /* 0x000fc400078e33ff */
[----:B------:R-:W-:Y:S02]  /*4dc0*/  IADD3.X R2, P1, PT, RZ, R2, RZ, P0, !PT ;  /* 0x00000002ff027210 */ /* 0x000fe4000073e4ff */
[----:B------:R-:W-:-:S03]  /*4dd0*/  ISETP.GT.U32.AND P2, PT, R15, -0x1, PT ;  /* 0xffffffff0f00780c */ /* 0x000fc60003f44070 */
[----:B------:R-:W-:Y:S01]  /*4de0*/  IMAD.X R7, RZ, RZ, R7, P1 ;  /* 0x000000ffff077224 */ /* 0x000fe200008e0607 */
[----:B------:R-:W-:-:S04]  /*4df0*/  ISETP.GT.AND.EX P0, PT, R0, -0x1, PT, P2 ;  /* 0xffffffff0000780c */ /* 0x000fc80003f04320 */
[----:B------:R-:W-:Y:S02]  /*4e00*/  SEL R14, R0, R7, P0 ;  /* 0x00000007000e7207 */ /* 0x000fe40000000000 */
[----:B------:R-:W-:Y:S02]  /*4e10*/  SEL R15, R15, R2, P0 ;  /* 0x000000020f0f7207 */ /* 0x000fe40000000000 */
[----:B------:R-:W-:Y:S02]  /*4e20*/  ISETP.NE.U32.AND P1, PT, R14, RZ, PT ;  /* 0x000000ff0e00720c */ /* 0x000fe40003f25070 */
[----:B------:R-:W-:Y:S02]  /*4e30*/  SEL R5, R12, R5, P0 ;  /* 0x000000050c057207 */ /* 0x000fe40000000000 */
[----:B------:R-:W-:Y:S01]  /*4e40*/  SEL R2, R15, R14, !P1 ;  /* 0x0000000e0f027207 */ /* 0x000fe20004800000 */
[----:B------:R-:W-:-:S05]  /*4e50*/  @!P0 IMAD.MOV R8, RZ, RZ, -R8 ;  /* 0x000000ffff088224 */ /* 0x000fca00078e0a08 */
[----:B------:R-:W1:Y:S02]  /*4e60*/  FLO.U32 R2, R2 ;  /* 0x0000000200027300 */ /* 0x000e6400000e0000 */
[C---:B-1----:R-:W-:Y:S02]  /*4e70*/  IADD3 R7, PT, PT, -R2.reuse, 0x1f, RZ ;  /* 0x0000001f02077810 */ /* 0x042fe40007ffe1ff */
[----:B------:R-:W-:Y:S02]  /*4e80*/  IADD3 R10, PT, PT, -R2, 0x3f, RZ ;  /* 0x0000003f020a7810 */ /* 0x000fe40007ffe1ff */
[----:B------:R-:W-:-:S04]  /*4e90*/  @P1 IADD3 R10, PT, PT, R7, RZ, RZ ;  /* 0x000000ff070a1210 */ /* 0x000fc80007ffe0ff */
[----:B------:R-:W-:-:S13]  /*4ea0*/  ISETP.NE.AND P1, PT, R10, RZ, PT ;  /* 0x000000ff0a00720c */ /* 0x000fda0003f25270 */
[----:B0-----:R-:W-:Y:S05]  /*4eb0*/  @!P1 BRA `(.L_x_150) ;  /* 0x0000000000289947 */ /* 0x001fea0003800000 */
[--C-:B------:R-:W-:Y:S02]  /*4ec0*/  SHF.R.U64 R8, R8, 0x1, R5.reuse ;  /* 0x0000000108087819 */ /* 0x100fe40000001205 */
[C---:B------:R-:W-:Y:S02]  /*4ed0*/  LOP3.LUT R2, R10.reuse, 0x3f, RZ, 0xc0, !PT ;  /* 0x0000003f0a027812 */ /* 0x040fe400078ec0ff */
[----:B------:R-:W-:Y:S02]  /*4ee0*/  SHF.R.U32.HI R12, RZ, 0x1, R5 ;  /* 0x00000001ff0c7819 */ /* 0x000fe40000011605 */
[----:B------:R-:W-:Y:S02]  /*4ef0*/  LOP3.LUT R5, R10, 0x3f, RZ, 0xc, !PT ;  /* 0x0000003f0a057812 */ /* 0x000fe400078e0cff */
[CC--:B------:R-:W-:Y:S02]  /*4f00*/  SHF.L.U64.HI R14, R15.reuse, R2.reuse, R14 ;  /* 0x000000020f0e7219 */ /* 0x0c0fe4000001020e */
[----:B------:R-:W-:-:S02]  /*4f10*/  SHF.L.U32 R7, R15, R2, RZ ;  /* 0x000000020f077219 */ /* 0x000fc400000006ff */
[-CC-:B------:R-:W-:Y:S02]  /*4f20*/  SHF.R.U64 R2, R8, R5.reuse, R12.reuse ;  /* 0x0000000508027219 */ /* 0x180fe4000000120c */
[----:B------:R-:W-:Y:S02]  /*4f30*/  SHF.R.U32.HI R5, RZ, R5, R12 ;  /* 0x00000005ff057219 */ /* 0x000fe4000001160c */
[----:B------:R-:W-:Y:S02]  /*4f40*/  LOP3.LUT R15, R7, R2, RZ, 0xfc, !PT ;  /* 0x00000002070f7212 */ /* 0x000fe400078efcff */
[----:B------:R-:W-:-:S07]  /*4f50*/  LOP3.LUT R14, R14, R5, RZ, 0xfc, !PT ;  /* 0x000000050e0e7212 */ /* 0x000fce00078efcff */
.L_x_150:
[----:B------:R-:W-:Y:S05]  /*4f60*/  BSYNC.RECONVERGENT B2 ;  /* 0x0000000000027941 */ /* 0x000fea0003800200 */
.L_x_149:
[----:B------:R-:W-:-:S04]  /*4f70*/  IMAD.WIDE.U32 R18, R15, 0x2168c235, RZ ;  /* 0x2168c2350f127825 */ /* 0x000fc800078e00ff */
[----:B------:R-:W-:Y:S01]  /*4f80*/  IMAD.MOV.U32 R9, RZ, RZ, RZ ;  /* 0x000000ffff097224 */ /* 0x000fe200078e00ff */
[----:B------:R-:W-:Y:S01]  /*4f90*/  MOV R8, R19 ;  /* 0x0000001300087202 */ /* 0x000fe20000000f00 */
[----:B------:R-:W-:Y:S01]  /*4fa0*/  IMAD.HI.U32 R2, R14, -0x36f0255e, RZ ;  /* 0xc90fdaa20e027827 */ /* 0x000fe200078e00ff */
[----:B------:R-:W-:-:S03]  /*4fb0*/  IADD3 RZ, P1, PT, R18, R18, RZ ;  /* 0x0000001212ff7210 */ /* 0x000fc60007f3e0ff */
[----:B------:R-:W-:-:S04]  /*4fc0*/  IMAD.WIDE.U32 R8, R15, -0x36f0255e, R8 ;  /* 0xc90fdaa20f087825 */ /* 0x000fc800078e0008 */
[C---:B------:R-:W-:Y:S02]  /*4fd0*/  IMAD R5, R14.reuse, -0x36f0255e, RZ ;  /* 0xc90fdaa20e057824 */ /* 0x040fe400078e02ff */
[----:B------:R-:W-:-:S05]  /*4fe0*/  IMAD.WIDE.U32 R8, P2, R14, 0x2168c235, R8 ;  /* 0x2168c2350e087825 */ /* 0x000fca0007840008 */
[----:B------:R-:W-:Y:S02]  /*4ff0*/  IADD3.X R2, PT, PT, R2, RZ, RZ, P2, !PT ;  /* 0x000000ff02027210 */ /* 0x000fe400017fe4ff */
[----:B------:R-:W-:Y:S02]  /*5000*/  IADD3 R5, P2, PT, R5, R9, RZ ;  /* 0x0000000905057210 */ /* 0x000fe40007f5e0ff */
[----:B------:R-:W-:Y:S02]  /*5010*/  IADD3.X RZ, P1, PT, R8, R8, RZ, P1, !PT ;  /* 0x0000000808ff7210 */ /* 0x000fe40000f3e4ff */
[C---:B------:R-:W-:Y:S01]  /*5020*/  ISETP.GT.U32.AND P3, PT, R5.reuse, RZ, PT ;  /* 0x000000ff0500720c */ /* 0x040fe20003f64070 */
[----:B------:R-:W-:Y:S01]  /*5030*/  IMAD.X R2, RZ, RZ, R2, P2 ;  /* 0x000000ffff027224 */ /* 0x000fe200010e0602 */
[----:B------:R-:W-:-:S04]  /*5040*/  IADD3.X R8, P2, PT, R5, R5, RZ, P1, !PT ;  /* 0x0000000505087210 */ /* 0x000fc80000f5e4ff */
[C---:B------:R-:W-:Y:S02]  /*5050*/  ISETP.GT.AND.EX P1, PT, R2.reuse, RZ, PT, P3 ;  /* 0x000000ff0200720c */ /* 0x040fe40003f24330 */
[-C--:B------:R-:W-:Y:S02]  /*5060*/  IADD3.X R7, PT, PT, R2, R2.reuse, RZ, P2, !PT ;  /* 0x0000000202077210 */ /* 0x080fe400017fe4ff */
[----:B------:R-:W-:Y:S02]  /*5070*/  SEL R5, R8, R5, P1 ;  /* 0x0000000508057207 */ /* 0x000fe40000800000 */
[----:B------:R-:W-:Y:S02]  /*5080*/  SEL R7, R7, R2, P1 ;  /* 0x0000000207077207 */ /* 0x000fe40000800000 */
[----:B------:R-:W-:-:S05]  /*5090*/  IADD3 R5, P2, PT, R5, 0x1, RZ ;  /* 0x0000000105057810 */ /* 0x000fca0007f5e0ff */
[----:B------:R-:W-:Y:S01]  /*50a0*/  IMAD.X R8, RZ, RZ, R7, P2 ;  /* 0x000000ffff087224 */ /* 0x000fe200010e0607 */
[----:B------:R-:W-:Y:S02]  /*50b0*/  SEL R7, RZ, 0xffffffff, !P1 ;  /* 0xffffffffff077807 */ /* 0x000fe40004800000 */
[----:B------:R-:W-:Y:S02]  /*50c0*/  LOP3.LUT P1, R13, R13, 0x80000000, RZ, 0xc0, !PT ;  /* 0x800000000d0d7812 */ /* 0x000fe4000782c0ff */
[----:B------:R-:W-:Y:S02]  /*50d0*/  SHF.R.U64 R5, R5, 0xa, R8 ;  /* 0x0000000a05057819 */ /* 0x000fe40000001208 */
[----:B------:R-:W-:Y:S02]  /*50e0*/  IADD3 R2, PT, PT, R7, -R10, RZ ;  /* 0x8000000a07027210 */ /* 0x000fe40007ffe0ff */
[----:B------:R-:W-:Y:S02]  /*50f0*/  IADD3 R5, P2, PT, R5, 0x1, RZ ;  /* 0x0000000105057810 */ /* 0x000fe40007f5e0ff */
[----:B------:R-:W-:Y:S01]  /*5100*/  SHF.R.U32.HI R7, RZ, 0x1e, R3 ;  /* 0x0000001eff077819 */ /* 0x000fe20000011603 */
[----:B------:R-:W-:Y:S01]  /*5110*/  IMAD.SHL.U32 R2, R2, 0x100000, RZ ;  /* 0x0010000002027824 */ /* 0x000fe200078e00ff */
[----:B------:R-:W-:-:S02]  /*5120*/  LEA.HI.X R8, R8, RZ, RZ, 0x16, P2 ;  /* 0x000000ff08087211 */ /* 0x000fc400010fb4ff */
[----:B------:R-:W-:Y:S02]  /*5130*/  LEA.HI R0, R0, R7, RZ, 0x1 ;  /* 0x0000000700007211 */ /* 0x000fe400078f08ff */
[--C-:B------:R-:W-:Y:S02]  /*5140*/  SHF.R.U64 R5, R5, 0x1, R8.reuse ;  /* 0x0000000105057819 */ /* 0x100fe40000001208 */
[----:B------:R-:W-:Y:S02]  /*5150*/  SHF.R.U32.HI R3, RZ, 0x1, R8 ;  /* 0x00000001ff037819 */ /* 0x000fe40000011608 */
[----:B------:R-:W-:Y:S02]  /*5160*/  IADD3 R8, P2, P3, RZ, RZ, R5 ;  /* 0x000000ffff087210 */ /* 0x000fe40007b5e005 */
[----:B------:R-:W-:Y:S02]  /*5170*/  @!P0 LOP3.LUT R13, R13, 0x80000000, RZ, 0x3c, !PT ;  /* 0x800000000d0d8812 */ /* 0x000fe400078e3cff */
[----:B------:R-:W-:-:S02]  /*5180*/  IADD3.X R2, PT, PT, R2, 0x3fe00000, R3, P2, P3 ;  /* 0x3fe0000002027810 */ /* 0x000fc400017e6403 */
[----:B------:R-:W-:Y:S02]  /*5190*/  @P1 IADD3 R0, PT, PT, -R0, RZ, RZ ;  /* 0x000000ff00001210 */ /* 0x000fe40007ffe1ff */
[----:B------:R-:W-:-:S07]  /*51a0*/  LOP3.LUT R9, R2, R13, RZ, 0xfc, !PT ;  /* 0x0000000d02097212 */ /* 0x000fce00078efcff */
.L_x_144:
[----:B------:R-:W-:-:S04]  /*51b0*/  HFMA2 R17, -RZ, RZ, 0, 0 ;  /* 0x00000000ff117431 */ /* 0x000fc800000001ff */
[----:B------:R-:W-:Y:S05]  /*51c0*/  RET.REL.NODEC R16 `(_Z13kernel_render4vec3S_iifP6uchar4P4trigiS_S_) ;  /* 0xffffffac108c7950 */ /* 0x000fea0003c3ffff */
.L_x_151:
        /* <DEDUP_REMOVED lines=11> */
.L_x_157:


//--------------------- .nv.global.init           --------------------------
	.section	.nv.global.init,"aw",@progbits
	.align	8
.nv.global.init:
	.type		__cudart_i2opi_d,@object
	.size		__cudart_i2opi_d,(.L_0 - __cudart_i2opi_d)
__cudart_i2opi_d:
        /*0000*/ 	.byte	0x08, 0x5d, 0x8d, 0x1f, 0xb1, 0x5f, 0xfb, 0x6b, 0xea, 0x92, 0x52, 0x8a, 0xf7, 0x39, 0x07, 0x3d
        /* <DEDUP_REMOVED lines=8> */
.L_0:


//--------------------- .nv.shared.reserved.0     --------------------------
	.section	.nv.shared.reserved.0,"aw",@nobits
	.weak		__nv_reservedSMEM_offset_0_alias
	.size		__nv_reservedSMEM_offset_0_alias, 0, 64
	.other		__nv_reservedSMEM_offset_0_alias,@"STO_CUDA_RESERVED_SHARED STV_DEFAULT"
__nv_reservedSMEM_offset_0_alias:
	.zero		0
	.zero		64


//--------------------- .nv.constant0._Z11kernel_ssaaP6uchar4S0_iii --------------------------
	.section	.nv.constant0._Z11kernel_ssaaP6uchar4S0_iii,"a",@progbits
	.sectionflags	@""
	.align	4
.nv.constant0._Z11kernel_ssaaP6uchar4S0_iii:
	.zero		924


//--------------------- .nv.constant0._Z13kernel_render4vec3S_iifP6uchar4P4trigiS_S_ --------------------------
	.section	.nv.constant0._Z13kernel_render4vec3S_iifP6uchar4P4trigiS_S_,"a",@progbits
	.sectionflags	@""
	.align	4
.nv.constant0._Z13kernel_render4vec3S_iifP6uchar4P4trigiS_S_:
	.zero		980


//--------------------- SYMBOLS --------------------------

	.type		.nv.reservedSmem.offset0,@object
	.size		.nv.reservedSmem.offset0,0x4
